//
// Generated by NVIDIA NVVM Compiler
//
// Compiler Build ID: CL-36424714
// Cuda compilation tools, release 13.0, V13.0.88
// Based on NVVM 20.0.0
//

.version 9.0
.target sm_100
.address_size 64

	// .globl	_Z16build_tree_utilsPiS_S_S_S_S_S_S_

.visible .entry _Z16build_tree_utilsPiS_S_S_S_S_S_S_(
	.param .u64 .ptr .align 1 _Z16build_tree_utilsPiS_S_S_S_S_S_S__param_0,
	.param .u64 .ptr .align 1 _Z16build_tree_utilsPiS_S_S_S_S_S_S__param_1,
	.param .u64 .ptr .align 1 _Z16build_tree_utilsPiS_S_S_S_S_S_S__param_2,
	.param .u64 .ptr .align 1 _Z16build_tree_utilsPiS_S_S_S_S_S_S__param_3,
	.param .u64 .ptr .align 1 _Z16build_tree_utilsPiS_S_S_S_S_S_S__param_4,
	.param .u64 .ptr .align 1 _Z16build_tree_utilsPiS_S_S_S_S_S_S__param_5,
	.param .u64 .ptr .align 1 _Z16build_tree_utilsPiS_S_S_S_S_S_S__param_6,
	.param .u64 .ptr .align 1 _Z16build_tree_utilsPiS_S_S_S_S_S_S__param_7
)
{
	.reg .b32 	%r<9>;
	.reg .b64 	%rd<17>;

	ld.param.u64 	%rd1, [_Z16build_tree_utilsPiS_S_S_S_S_S_S__param_0];
	ld.param.u64 	%rd2, [_Z16build_tree_utilsPiS_S_S_S_S_S_S__param_1];
	ld.param.u64 	%rd3, [_Z16build_tree_utilsPiS_S_S_S_S_S_S__param_2];
	ld.param.u64 	%rd4, [_Z16build_tree_utilsPiS_S_S_S_S_S_S__param_3];
	ld.param.u64 	%rd5, [_Z16build_tree_utilsPiS_S_S_S_S_S_S__param_4];
	ld.param.u64 	%rd6, [_Z16build_tree_utilsPiS_S_S_S_S_S_S__param_7];
	cvta.to.global.u64 	%rd7, %rd6;
	cvta.to.global.u64 	%rd8, %rd4;
	cvta.to.global.u64 	%rd9, %rd5;
	cvta.to.global.u64 	%rd10, %rd2;
	cvta.to.global.u64 	%rd11, %rd1;
	cvta.to.global.u64 	%rd12, %rd3;
	ld.global.u32 	%r1, [%rd12];
	ld.global.u32 	%r2, [%rd11];
	mul.wide.s32 	%rd13, %r2, 4;
	add.s64 	%rd14, %rd10, %rd13;
	st.global.u32 	[%rd14], %r1;
	ld.global.u32 	%r3, [%rd11];
	mul.wide.s32 	%rd15, %r3, 4;
	add.s64 	%rd16, %rd9, %rd15;
	ld.global.u32 	%r4, [%rd16+-4];
	add.s32 	%r5, %r1, %r4;
	st.global.u32 	[%rd16], %r5;
	ld.global.u32 	%r6, [%rd11];
	add.s32 	%r7, %r6, 1;
	st.global.u32 	[%rd11], %r7;
	mov.b32 	%r8, 0;
	st.global.u32 	[%rd12], %r8;
	st.global.u32 	[%rd8], %r8;
	st.global.u32 	[%rd7], %r8;
	ret;

}
	// .globl	_Z14build_tree_fixPiS_S_i
.visible .entry _Z14build_tree_fixPiS_S_i(
	.param .u64 .ptr .align 1 _Z14build_tree_fixPiS_S_i_param_0,
	.param .u64 .ptr .align 1 _Z14build_tree_fixPiS_S_i_param_1,
	.param .u64 .ptr .align 1 _Z14build_tree_fixPiS_S_i_param_2,
	.param .u32 _Z14build_tree_fixPiS_S_i_param_3
)
{
	.reg .pred 	%p<10>;
	.reg .b32 	%r<122>;
	.reg .b64 	%rd<30>;

	ld.param.u64 	%rd16, [_Z14build_tree_fixPiS_S_i_param_0];
	ld.param.u64 	%rd17, [_Z14build_tree_fixPiS_S_i_param_1];
	ld.param.u64 	%rd18, [_Z14build_tree_fixPiS_S_i_param_2];
	ld.param.u32 	%r25, [_Z14build_tree_fixPiS_S_i_param_3];
	cvta.to.global.u64 	%rd1, %rd16;
	cvta.to.global.u64 	%rd2, %rd18;
	cvta.to.global.u64 	%rd3, %rd17;
	mov.b32 	%r26, 0;
	st.global.u32 	[%rd3], %r26;
	setp.lt.s32 	%p1, %r25, 1;
	@%p1 bra 	$L__BB1_13;
	and.b32  	%r1, %r25, 15;
	setp.lt.u32 	%p2, %r25, 16;
	mov.b32 	%r114, 0;
	mov.u32 	%r117, %r114;
	@%p2 bra 	$L__BB1_4;
	and.b32  	%r117, %r25, 2147483632;
	neg.s32 	%r112, %r117;
	add.s64 	%rd27, %rd2, 32;
	add.s64 	%rd26, %rd1, 32;
	mov.b32 	%r114, 0;
$L__BB1_3:
	.pragma "nounroll";
	st.global.u32 	[%rd27+-32], %r114;
	ld.global.u32 	%r29, [%rd26+-32];
	ld.global.u32 	%r30, [%rd3];
	add.s32 	%r31, %r30, %r29;
	st.global.u32 	[%rd3], %r31;
	st.global.u32 	[%rd27+-28], %r31;
	ld.global.u32 	%r32, [%rd26+-28];
	ld.global.u32 	%r33, [%rd3];
	add.s32 	%r34, %r33, %r32;
	st.global.u32 	[%rd3], %r34;
	st.global.u32 	[%rd27+-24], %r34;
	ld.global.u32 	%r35, [%rd26+-24];
	ld.global.u32 	%r36, [%rd3];
	add.s32 	%r37, %r36, %r35;
	st.global.u32 	[%rd3], %r37;
	st.global.u32 	[%rd27+-20], %r37;
	ld.global.u32 	%r38, [%rd26+-20];
	ld.global.u32 	%r39, [%rd3];
	add.s32 	%r40, %r39, %r38;
	st.global.u32 	[%rd3], %r40;
	st.global.u32 	[%rd27+-16], %r40;
	ld.global.u32 	%r41, [%rd26+-16];
	ld.global.u32 	%r42, [%rd3];
	add.s32 	%r43, %r42, %r41;
	st.global.u32 	[%rd3], %r43;
	st.global.u32 	[%rd27+-12], %r43;
	ld.global.u32 	%r44, [%rd26+-12];
	ld.global.u32 	%r45, [%rd3];
	add.s32 	%r46, %r45, %r44;
	st.global.u32 	[%rd3], %r46;
	st.global.u32 	[%rd27+-8], %r46;
	ld.global.u32 	%r47, [%rd26+-8];
	ld.global.u32 	%r48, [%rd3];
	add.s32 	%r49, %r48, %r47;
	st.global.u32 	[%rd3], %r49;
	st.global.u32 	[%rd27+-4], %r49;
	ld.global.u32 	%r50, [%rd26+-4];
	ld.global.u32 	%r51, [%rd3];
	add.s32 	%r52, %r51, %r50;
	st.global.u32 	[%rd3], %r52;
	st.global.u32 	[%rd27], %r52;
	ld.global.u32 	%r53, [%rd26];
	ld.global.u32 	%r54, [%rd3];
	add.s32 	%r55, %r54, %r53;
	st.global.u32 	[%rd3], %r55;
	st.global.u32 	[%rd27+4], %r55;
	ld.global.u32 	%r56, [%rd26+4];
	ld.global.u32 	%r57, [%rd3];
	add.s32 	%r58, %r57, %r56;
	st.global.u32 	[%rd3], %r58;
	st.global.u32 	[%rd27+8], %r58;
	ld.global.u32 	%r59, [%rd26+8];
	ld.global.u32 	%r60, [%rd3];
	add.s32 	%r61, %r60, %r59;
	st.global.u32 	[%rd3], %r61;
	st.global.u32 	[%rd27+12], %r61;
	ld.global.u32 	%r62, [%rd26+12];
	ld.global.u32 	%r63, [%rd3];
	add.s32 	%r64, %r63, %r62;
	st.global.u32 	[%rd3], %r64;
	st.global.u32 	[%rd27+16], %r64;
	ld.global.u32 	%r65, [%rd26+16];
	ld.global.u32 	%r66, [%rd3];
	add.s32 	%r67, %r66, %r65;
	st.global.u32 	[%rd3], %r67;
	st.global.u32 	[%rd27+20], %r67;
	ld.global.u32 	%r68, [%rd26+20];
	ld.global.u32 	%r69, [%rd3];
	add.s32 	%r70, %r69, %r68;
	st.global.u32 	[%rd3], %r70;
	st.global.u32 	[%rd27+24], %r70;
	ld.global.u32 	%r71, [%rd26+24];
	ld.global.u32 	%r72, [%rd3];
	add.s32 	%r73, %r72, %r71;
	st.global.u32 	[%rd3], %r73;
	st.global.u32 	[%rd27+28], %r73;
	ld.global.u32 	%r74, [%rd26+28];
	ld.global.u32 	%r75, [%rd3];
	add.s32 	%r114, %r75, %r74;
	st.global.u32 	[%rd3], %r114;
	add.s32 	%r112, %r112, 16;
	add.s64 	%rd27, %rd27, 64;
	add.s64 	%rd26, %rd26, 64;
	setp.ne.s32 	%p3, %r112, 0;
	@%p3 bra 	$L__BB1_3;
$L__BB1_4:
	setp.eq.s32 	%p4, %r1, 0;
	@%p4 bra 	$L__BB1_13;
	and.b32  	%r10, %r25, 7;
	setp.lt.u32 	%p5, %r1, 8;
	@%p5 bra 	$L__BB1_7;
	mul.wide.u32 	%rd19, %r117, 4;
	add.s64 	%rd20, %rd2, %rd19;
	st.global.u32 	[%rd20], %r114;
	add.s64 	%rd21, %rd1, %rd19;
	ld.global.u32 	%r76, [%rd21];
	ld.global.u32 	%r77, [%rd3];
	add.s32 	%r78, %r77, %r76;
	st.global.u32 	[%rd3], %r78;
	st.global.u32 	[%rd20+4], %r78;
	ld.global.u32 	%r79, [%rd21+4];
	ld.global.u32 	%r80, [%rd3];
	add.s32 	%r81, %r80, %r79;
	st.global.u32 	[%rd3], %r81;
	st.global.u32 	[%rd20+8], %r81;
	ld.global.u32 	%r82, [%rd21+8];
	ld.global.u32 	%r83, [%rd3];
	add.s32 	%r84, %r83, %r82;
	st.global.u32 	[%rd3], %r84;
	st.global.u32 	[%rd20+12], %r84;
	ld.global.u32 	%r85, [%rd21+12];
	ld.global.u32 	%r86, [%rd3];
	add.s32 	%r87, %r86, %r85;
	st.global.u32 	[%rd3], %r87;
	st.global.u32 	[%rd20+16], %r87;
	ld.global.u32 	%r88, [%rd21+16];
	ld.global.u32 	%r89, [%rd3];
	add.s32 	%r90, %r89, %r88;
	st.global.u32 	[%rd3], %r90;
	st.global.u32 	[%rd20+20], %r90;
	ld.global.u32 	%r91, [%rd21+20];
	ld.global.u32 	%r92, [%rd3];
	add.s32 	%r93, %r92, %r91;
	st.global.u32 	[%rd3], %r93;
	st.global.u32 	[%rd20+24], %r93;
	ld.global.u32 	%r94, [%rd21+24];
	ld.global.u32 	%r95, [%rd3];
	add.s32 	%r96, %r95, %r94;
	st.global.u32 	[%rd3], %r96;
	st.global.u32 	[%rd20+28], %r96;
	ld.global.u32 	%r97, [%rd21+28];
	ld.global.u32 	%r98, [%rd3];
	add.s32 	%r114, %r98, %r97;
	st.global.u32 	[%rd3], %r114;
	add.s32 	%r117, %r117, 8;
$L__BB1_7:
	setp.eq.s32 	%p6, %r10, 0;
	@%p6 bra 	$L__BB1_13;
	and.b32  	%r15, %r25, 3;
	setp.lt.u32 	%p7, %r10, 4;
	@%p7 bra 	$L__BB1_10;
	mul.wide.u32 	%rd22, %r117, 4;
	add.s64 	%rd23, %rd2, %rd22;
	st.global.u32 	[%rd23], %r114;
	add.s64 	%rd24, %rd1, %rd22;
	ld.global.u32 	%r99, [%rd24];
	ld.global.u32 	%r100, [%rd3];
	add.s32 	%r101, %r100, %r99;
	st.global.u32 	[%rd3], %r101;
	st.global.u32 	[%rd23+4], %r101;
	ld.global.u32 	%r102, [%rd24+4];
	ld.global.u32 	%r103, [%rd3];
	add.s32 	%r104, %r103, %r102;
	st.global.u32 	[%rd3], %r104;
	st.global.u32 	[%rd23+8], %r104;
	ld.global.u32 	%r105, [%rd24+8];
	ld.global.u32 	%r106, [%rd3];
	add.s32 	%r107, %r106, %r105;
	st.global.u32 	[%rd3], %r107;
	st.global.u32 	[%rd23+12], %r107;
	ld.global.u32 	%r108, [%rd24+12];
	ld.global.u32 	%r109, [%rd3];
	add.s32 	%r114, %r109, %r108;
	st.global.u32 	[%rd3], %r114;
	add.s32 	%r117, %r117, 4;
$L__BB1_10:
	setp.eq.s32 	%p8, %r15, 0;
	@%p8 bra 	$L__BB1_13;
	mul.wide.u32 	%rd25, %r117, 4;
	add.s64 	%rd29, %rd1, %rd25;
	add.s64 	%rd28, %rd2, %rd25;
	neg.s32 	%r120, %r15;
$L__BB1_12:
	.pragma "nounroll";
	st.global.u32 	[%rd28], %r114;
	ld.global.u32 	%r110, [%rd29];
	ld.global.u32 	%r111, [%rd3];
	add.s32 	%r114, %r111, %r110;
	st.global.u32 	[%rd3], %r114;
	add.s64 	%rd29, %rd29, 4;
	add.s64 	%rd28, %rd28, 4;
	add.s32 	%r120, %r120, 1;
	setp.ne.s32 	%p9, %r120, 0;
	@%p9 bra 	$L__BB1_12;
$L__BB1_13:
	ret;

}
	// .globl	_Z24build_tree_max_leaf_sizePiS_S_PbS_S_S_i
.visible .entry _Z24build_tree_max_leaf_sizePiS_S_PbS_S_S_i(
	.param .u64 .ptr .align 1 _Z24build_tree_max_leaf_sizePiS_S_PbS_S_S_i_param_0,
	.param .u64 .ptr .align 1 _Z24build_tree_max_leaf_sizePiS_S_PbS_S_S_i_param_1,
	.param .u64 .ptr .align 1 _Z24build_tree_max_leaf_sizePiS_S_PbS_S_S_i_param_2,
	.param .u64 .ptr .align 1 _Z24build_tree_max_leaf_sizePiS_S_PbS_S_S_i_param_3,
	.param .u64 .ptr .align 1 _Z24build_tree_max_leaf_sizePiS_S_PbS_S_S_i_param_4,
	.param .u64 .ptr .align 1 _Z24build_tree_max_leaf_sizePiS_S_PbS_S_S_i_param_5,
	.param .u64 .ptr .align 1 _Z24build_tree_max_leaf_sizePiS_S_PbS_S_S_i_param_6,
	.param .u32 _Z24build_tree_max_leaf_sizePiS_S_PbS_S_S_i_param_7
)
{
	.reg .pred 	%p<4>;
	.reg .b16 	%rs<2>;
	.reg .b32 	%r<22>;
	.reg .b64 	%rd<19>;

	ld.param.u64 	%rd7, [_Z24build_tree_max_leaf_sizePiS_S_PbS_S_S_i_param_0];
	ld.param.u64 	%rd8, [_Z24build_tree_max_leaf_sizePiS_S_PbS_S_S_i_param_1];
	ld.param.u64 	%rd9, [_Z24build_tree_max_leaf_sizePiS_S_PbS_S_S_i_param_2];
	ld.param.u64 	%rd10, [_Z24build_tree_max_leaf_sizePiS_S_PbS_S_S_i_param_3];
	ld.param.u64 	%rd11, [_Z24build_tree_max_leaf_sizePiS_S_PbS_S_S_i_param_4];
	ld.param.u64 	%rd12, [_Z24build_tree_max_leaf_sizePiS_S_PbS_S_S_i_param_6];
	ld.param.u32 	%r10, [_Z24build_tree_max_leaf_sizePiS_S_PbS_S_S_i_param_7];
	cvta.to.global.u64 	%rd13, %rd12;
	mov.u32 	%r1, %ntid.x;
	mov.u32 	%r11, %ctaid.x;
	mov.u32 	%r12, %tid.x;
	mad.lo.s32 	%r20, %r1, %r11, %r12;
	mul.wide.s32 	%rd14, %r10, 4;
	add.s64 	%rd1, %rd13, %rd14;
	ld.global.u32 	%r21, [%rd1];
	setp.ge.s32 	%p1, %r20, %r21;
	@%p1 bra 	$L__BB2_5;
	mov.u32 	%r13, %nctaid.x;
	mul.lo.s32 	%r4, %r1, %r13;
	cvta.to.global.u64 	%rd2, %rd10;
	cvta.to.global.u64 	%rd3, %rd11;
	cvta.to.global.u64 	%rd4, %rd7;
	cvta.to.global.u64 	%rd5, %rd8;
	cvta.to.global.u64 	%rd6, %rd9;
$L__BB2_2:
	cvt.s64.s32 	%rd15, %r20;
	add.s64 	%rd16, %rd2, %rd15;
	ld.global.u8 	%rs1, [%rd16];
	setp.eq.s16 	%p2, %rs1, 0;
	@%p2 bra 	$L__BB2_4;
	mul.wide.s32 	%rd17, %r20, 4;
	add.s64 	%rd18, %rd3, %rd17;
	ld.global.u32 	%r14, [%rd18];
	atom.global.max.s32 	%r15, [%rd4], %r14;
	ld.global.u32 	%r16, [%rd18];
	atom.global.min.s32 	%r17, [%rd5], %r16;
	atom.global.add.u32 	%r18, [%rd6], 1;
	ld.global.u32 	%r21, [%rd1];
$L__BB2_4:
	add.s32 	%r20, %r20, %r4;
	setp.lt.s32 	%p3, %r20, %r21;
	@%p3 bra 	$L__BB2_2;
$L__BB2_5:
	ret;

}
	// .globl	_Z24build_tree_set_leafs_idxPiS_S_PbS_S_i
.visible .entry _Z24build_tree_set_leafs_idxPiS_S_PbS_S_i(
	.param .u64 .ptr .align 1 _Z24build_tree_set_leafs_idxPiS_S_PbS_S_i_param_0,
	.param .u64 .ptr .align 1 _Z24build_tree_set_leafs_idxPiS_S_PbS_S_i_param_1,
	.param .u64 .ptr .align 1 _Z24build_tree_set_leafs_idxPiS_S_PbS_S_i_param_2,
	.param .u64 .ptr .align 1 _Z24build_tree_set_leafs_idxPiS_S_PbS_S_i_param_3,
	.param .u64 .ptr .align 1 _Z24build_tree_set_leafs_idxPiS_S_PbS_S_i_param_4,
	.param .u64 .ptr .align 1 _Z24build_tree_set_leafs_idxPiS_S_PbS_S_i_param_5,
	.param .u32 _Z24build_tree_set_leafs_idxPiS_S_PbS_S_i_param_6
)
{
	.reg .pred 	%p<4>;
	.reg .b16 	%rs<2>;
	.reg .b32 	%r<20>;
	.reg .b64 	%rd<23>;

	ld.param.u64 	%rd7, [_Z24build_tree_set_leafs_idxPiS_S_PbS_S_i_param_0];
	ld.param.u64 	%rd8, [_Z24build_tree_set_leafs_idxPiS_S_PbS_S_i_param_1];
	ld.param.u64 	%rd9, [_Z24build_tree_set_leafs_idxPiS_S_PbS_S_i_param_2];
	ld.param.u64 	%rd10, [_Z24build_tree_set_leafs_idxPiS_S_PbS_S_i_param_3];
	ld.param.u64 	%rd12, [_Z24build_tree_set_leafs_idxPiS_S_PbS_S_i_param_4];
	ld.param.u64 	%rd11, [_Z24build_tree_set_leafs_idxPiS_S_PbS_S_i_param_5];
	ld.param.u32 	%r10, [_Z24build_tree_set_leafs_idxPiS_S_PbS_S_i_param_6];
	cvta.to.global.u64 	%rd13, %rd12;
	mov.u32 	%r1, %ntid.x;
	mov.u32 	%r11, %ctaid.x;
	mov.u32 	%r12, %tid.x;
	mad.lo.s32 	%r18, %r1, %r11, %r12;
	mul.wide.s32 	%rd14, %r10, 4;
	add.s64 	%rd1, %rd13, %rd14;
	ld.global.u32 	%r19, [%rd1];
	setp.ge.s32 	%p1, %r18, %r19;
	@%p1 bra 	$L__BB3_5;
	cvta.to.global.u64 	%rd15, %rd11;
	add.s64 	%rd2, %rd15, %rd14;
	mov.u32 	%r13, %nctaid.x;
	mul.lo.s32 	%r4, %r1, %r13;
	cvta.to.global.u64 	%rd3, %rd10;
	cvta.to.global.u64 	%rd4, %rd9;
	cvta.to.global.u64 	%rd5, %rd7;
	cvta.to.global.u64 	%rd6, %rd8;
$L__BB3_2:
	cvt.s64.s32 	%rd17, %r18;
	add.s64 	%rd18, %rd3, %rd17;
	ld.global.u8 	%rs1, [%rd18];
	setp.eq.s16 	%p2, %rs1, 0;
	@%p2 bra 	$L__BB3_4;
	ld.global.u32 	%r14, [%rd2];
	add.s32 	%r15, %r14, %r18;
	atom.global.add.u32 	%r16, [%rd4], 1;
	mul.wide.s32 	%rd19, %r16, 4;
	add.s64 	%rd20, %rd5, %rd19;
	st.global.u32 	[%rd20], %r15;
	mul.wide.s32 	%rd21, %r15, 4;
	add.s64 	%rd22, %rd6, %rd21;
	st.global.u32 	[%rd22], %r16;
	ld.global.u32 	%r19, [%rd1];
$L__BB3_4:
	add.s32 	%r18, %r18, %r4;
	setp.lt.s32 	%p3, %r18, %r19;
	@%p3 bra 	$L__BB3_2;
$L__BB3_5:
	ret;

}


// ===== COMPILED SASS (sm_100) =====

	.target	sm_100

	.elftype	@"ET_EXEC"


//--------------------- .note.nv.tkinfo           --------------------------
	.section	.note.nv.tkinfo,"",@"SHT_NOTE"
	.sectionflags	@"SHF_NOTE_NV_TKINFO"
	.tkinfo
        /*0018*/ 	.word	0x00000002
        /*0030*/ 	.string	""
        /*0030*/ 	.string	"ptxas"
        /*0030*/ 	.string	"Cuda compilation tools, release 13.0, V13.0.88"
        /*0030*/ 	.string	"Build cuda_13.0.r13.0/compiler.36424714_0"
        /*0030*/ 	.string	"-arch sm_100 -m 64 "



//--------------------- .note.nv.cuinfo           --------------------------
	.section	.note.nv.cuinfo,"",@"SHT_NOTE"
	.sectionflags	@"SHF_NOTE_NV_CUINFO"
        /*0018*/ 	.short	0x0002
        /*001a*/ 	.short	0x0064
        /*001c*/ 	.short	0x0082
	.zero		2


//--------------------- .nv.info                  --------------------------
	.section	.nv.info,"",@"SHT_CUDA_INFO"
	.align	4


	//----- nvinfo : EIATTR_REGCOUNT
	.align		4
        /*0000*/ 	.byte	0x04, 0x2f
        /*0002*/ 	.short	(.L_1 - .L_0)
	.align		4
.L_0:
        /*0004*/ 	.word	index@(_Z16build_tree_utilsPiS_S_S_S_S_S_S_)
        /*0008*/ 	.word	0x00000016


	//----- nvinfo : EIATTR_FRAME_SIZE
	.align		4
.L_1:
        /*000c*/ 	.byte	0x04, 0x11
        /*000e*/ 	.short	(.L_3 - .L_2)
	.align		4
.L_2:
        /*0010*/ 	.word	index@(_Z16build_tree_utilsPiS_S_S_S_S_S_S_)
        /*0014*/ 	.word	0x00000000


	//----- nvinfo : EIATTR_REGCOUNT
	.align		4
.L_3:
        /*0018*/ 	.byte	0x04, 0x2f
        /*001a*/ 	.short	(.L_5 - .L_4)
	.align		4
.L_4:
        /*001c*/ 	.word	index@(_Z14build_tree_fixPiS_S_i)
        /*0020*/ 	.word	0x00000012


	//----- nvinfo : EIATTR_FRAME_SIZE
	.align		4
.L_5:
        /*0024*/ 	.byte	0x04, 0x11
        /*0026*/ 	.short	(.L_7 - .L_6)
	.align		4
.L_6:
        /*0028*/ 	.word	index@(_Z14build_tree_fixPiS_S_i)
        /*002c*/ 	.word	0x00000000


	//----- nvinfo : EIATTR_REGCOUNT
	.align		4
.L_7:
        /*0030*/ 	.byte	0x04, 0x2f
        /*0032*/ 	.short	(.L_9 - .L_8)
	.align		4
.L_8:
        /*0034*/ 	.word	index@(_Z24build_tree_max_leaf_sizePiS_S_PbS_S_S_i)
        /*0038*/ 	.word	0x00000018


	//----- nvinfo : EIATTR_FRAME_SIZE
	.align		4
.L_9:
        /*003c*/ 	.byte	0x04, 0x11
        /*003e*/ 	.short	(.L_11 - .L_10)
	.align		4
.L_10:
        /*0040*/ 	.word	index@(_Z24build_tree_max_leaf_sizePiS_S_PbS_S_S_i)
        /*0044*/ 	.word	0x00000000


	//----- nvinfo : EIATTR_REGCOUNT
	.align		4
.L_11:
        /*0048*/ 	.byte	0x04, 0x2f
        /*004a*/ 	.short	(.L_13 - .L_12)
	.align		4
.L_12:
        /*004c*/ 	.word	index@(_Z24build_tree_set_leafs_idxPiS_S_PbS_S_i)
        /*0050*/ 	.word	0x00000018


	//----- nvinfo : EIATTR_FRAME_SIZE
	.align		4
.L_13:
        /*0054*/ 	.byte	0x04, 0x11
        /*0056*/ 	.short	(.L_15 - .L_14)
	.align		4
.L_14:
        /*0058*/ 	.word	index@(_Z24build_tree_set_leafs_idxPiS_S_PbS_S_i)
        /*005c*/ 	.word	0x00000000


	//----- nvinfo : EIATTR_MIN_STACK_SIZE
	.align		4
.L_15:
        /*0060*/ 	.byte	0x04, 0x12
        /*0062*/ 	.short	(.L_17 - .L_16)
	.align		4
.L_16:
        /*0064*/ 	.word	index@(_Z24build_tree_set_leafs_idxPiS_S_PbS_S_i)
        /*0068*/ 	.word	0x00000000


	//----- nvinfo : EIATTR_MIN_STACK_SIZE
	.align		4
.L_17:
        /*006c*/ 	.byte	0x04, 0x12
        /*006e*/ 	.short	(.L_19 - .L_18)
	.align		4
.L_18:
        /*0070*/ 	.word	index@(_Z24build_tree_max_leaf_sizePiS_S_PbS_S_S_i)
        /*0074*/ 	.word	0x00000000


	//----- nvinfo : EIATTR_MIN_STACK_SIZE
	.align		4
.L_19:
        /*0078*/ 	.byte	0x04, 0x12
        /*007a*/ 	.short	(.L_21 - .L_20)
	.align		4
.L_20:
        /*007c*/ 	.word	index@(_Z14build_tree_fixPiS_S_i)
        /*0080*/ 	.word	0x00000000


	//----- nvinfo : EIATTR_MIN_STACK_SIZE
	.align		4
.L_21:
        /*0084*/ 	.byte	0x04, 0x12
        /*0086*/ 	.short	(.L_23 - .L_22)
	.align		4
.L_22:
        /*0088*/ 	.word	index@(_Z16build_tree_utilsPiS_S_S_S_S_S_S_)
        /*008c*/ 	.word	0x00000000
.L_23:


//--------------------- .nv.compat                --------------------------
	.section	.nv.compat,"",@"SHT_CUDA_COMPAT_INFO"
	.align	4
        /*0000*/ 	.byte	0x02, 0x09, 0x00, 0x00, 0x02, 0x02, 0x01, 0x00, 0x02, 0x05, 0x05, 0x00, 0x03, 0x07, 0x01, 0x01
        /*0010*/ 	.byte	0x02, 0x03, 0x00, 0x00, 0x02, 0x06, 0x01, 0x00, 0x04, 0x0b, 0x08, 0x00, 0x09, 0x00, 0x00, 0x00
        /*0020*/ 	.byte	0x00, 0x00, 0x00, 0x00


//--------------------- .nv.info._Z24build_tree_set_leafs_idxPiS_S_PbS_S_i --------------------------
	.section	.nv.info._Z24build_tree_set_leafs_idxPiS_S_PbS_S_i,"",@"SHT_CUDA_INFO"
	.sectionflags	@""
	.align	4


	//----- nvinfo : EIATTR_CUDA_API_VERSION
	.align		4
        /*0000*/ 	.byte	0x04, 0x37
        /*0002*/ 	.short	(.L_25 - .L_24)
.L_24:
        /*0004*/ 	.word	0x00000082


	//----- nvinfo : EIATTR_KPARAM_INFO
	.align		4
.L_25:
        /*0008*/ 	.byte	0x04, 0x17
        /*000a*/ 	.short	(.L_27 - .L_26)
.L_26:
        /*000c*/ 	.word	0x00000000
        /*0010*/ 	.short	0x0006
        /*0012*/ 	.short	0x0030
        /*0014*/ 	.byte	0x00, 0xf0, 0x11, 0x00


	//----- nvinfo : EIATTR_KPARAM_INFO
	.align		4
.L_27:
        /*0018*/ 	.byte	0x04, 0x17
        /*001a*/ 	.short	(.L_29 - .L_28)
.L_28:
        /*001c*/ 	.word	0x00000000
        /*0020*/ 	.short	0x0005
        /*0022*/ 	.short	0x0028
        /*0024*/ 	.byte	0x00, 0xf5, 0x21, 0x00


	//----- nvinfo : EIATTR_KPARAM_INFO
	.align		4
.L_29:
        /*0028*/ 	.byte	0x04, 0x17
        /*002a*/ 	.short	(.L_31 - .L_30)
.L_30:
        /*002c*/ 	.word	0x00000000
        /*0030*/ 	.short	0x0004
        /*0032*/ 	.short	0x0020
        /*0034*/ 	.byte	0x00, 0xf5, 0x21, 0x00


	//----- nvinfo : EIATTR_KPARAM_INFO
	.align		4
.L_31:
        /*0038*/ 	.byte	0x04, 0x17
        /*003a*/ 	.short	(.L_33 - .L_32)
.L_32:
        /*003c*/ 	.word	0x00000000
        /*0040*/ 	.short	0x0003
        /*0042*/ 	.short	0x0018
        /*0044*/ 	.byte	0x00, 0xf5, 0x21, 0x00


	//----- nvinfo : EIATTR_KPARAM_INFO
	.align		4
.L_33:
        /*0048*/ 	.byte	0x04, 0x17
        /*004a*/ 	.short	(.L_35 - .L_34)
.L_34:
        /*004c*/ 	.word	0x00000000
        /*0050*/ 	.short	0x0002
        /*0052*/ 	.short	0x0010
        /*0054*/ 	.byte	0x00, 0xf5, 0x21, 0x00


	//----- nvinfo : EIATTR_KPARAM_INFO
	.align		4
.L_35:
        /*0058*/ 	.byte	0x04, 0x17
        /*005a*/ 	.short	(.L_37 - .L_36)
.L_36:
        /*005c*/ 	.word	0x00000000
        /*0060*/ 	.short	0x0001
        /*0062*/ 	.short	0x0008
        /*0064*/ 	.byte	0x00, 0xf5, 0x21, 0x00


	//----- nvinfo : EIATTR_KPARAM_INFO
	.align		4
.L_37:
        /*0068*/ 	.byte	0x04, 0x17
        /*006a*/ 	.short	(.L_39 - .L_38)
.L_38:
        /*006c*/ 	.word	0x00000000
        /*0070*/ 	.short	0x0000
        /*0072*/ 	.short	0x0000
        /*0074*/ 	.byte	0x00, 0xf5, 0x21, 0x00


	//----- nvinfo : EIATTR_SPARSE_MMA_MASK
	.align		4
.L_39:
        /*0078*/ 	.byte	0x03, 0x50
        /*007a*/ 	.short	0x0000


	//----- nvinfo : EIATTR_MAXREG_COUNT
	.align		4
        /*007c*/ 	.byte	0x03, 0x1b
        /*007e*/ 	.short	0x00ff


	//----- nvinfo : EIATTR_MERCURY_ISA_VERSION
	.align		4
        /*0080*/ 	.byte	0x03, 0x5f
        /*0082*/ 	.short	0x0101


	//----- nvinfo : EIATTR_INT_WARP_WIDE_INSTR_OFFSETS
	.align		4
        /*0084*/ 	.byte	0x04, 0x31
        /*0086*/ 	.short	(.L_41 - .L_40)


	//   ....[0]....
.L_40:
        /*0088*/ 	.word	0x000001b0


	//   ....[1]....
        /*008c*/ 	.word	0x00000270


	//----- nvinfo : EIATTR_VRC_CTA_INIT_COUNT
	.align		4
.L_41:
        /*0090*/ 	.byte	0x02, 0x4a
	.zero		1
	.zero		1


	//----- nvinfo : EIATTR_EXIT_INSTR_OFFSETS
	.align		4
        /*0094*/ 	.byte	0x04, 0x1c
        /*0096*/ 	.short	(.L_43 - .L_42)


	//   ....[0]....
.L_42:
        /*0098*/ 	.word	0x000000b0


	//   ....[1]....
        /*009c*/ 	.word	0x00000310


	//----- nvinfo : EIATTR_CRS_STACK_SIZE
	.align		4
.L_43:
        /*00a0*/ 	.byte	0x04, 0x1e
        /*00a2*/ 	.short	(.L_45 - .L_44)
.L_44:
        /*00a4*/ 	.word	0x00000000


	//----- nvinfo : EIATTR_CBANK_PARAM_SIZE
	.align		4
.L_45:
        /*00a8*/ 	.byte	0x03, 0x19
        /*00aa*/ 	.short	0x0034


	//----- nvinfo : EIATTR_PARAM_CBANK
	.align		4
        /*00ac*/ 	.byte	0x04, 0x0a
        /*00ae*/ 	.short	(.L_47 - .L_46)
	.align		4
.L_46:
        /*00b0*/ 	.word	index@(.nv.constant0._Z24build_tree_set_leafs_idxPiS_S_PbS_S_i)
        /*00b4*/ 	.short	0x0380
        /*00b6*/ 	.short	0x0034


	//----- nvinfo : EIATTR_SW_WAR
	.align		4
.L_47:
        /*00b8*/ 	.byte	0x04, 0x36
        /*00ba*/ 	.short	(.L_49 - .L_48)
.L_48:
        /*00bc*/ 	.word	0x00000008
.L_49:


//--------------------- .nv.info._Z24build_tree_max_leaf_sizePiS_S_PbS_S_S_i --------------------------
	.section	.nv.info._Z24build_tree_max_leaf_sizePiS_S_PbS_S_S_i,"",@"SHT_CUDA_INFO"
	.sectionflags	@""
	.align	4


	//----- nvinfo : EIATTR_CUDA_API_VERSION
	.align		4
        /*0000*/ 	.byte	0x04, 0x37
        /*0002*/ 	.short	(.L_51 - .L_50)
.L_50:
        /*0004*/ 	.word	0x00000082


	//----- nvinfo : EIATTR_KPARAM_INFO
	.align		4
.L_51:
        /*0008*/ 	.byte	0x04, 0x17
        /*000a*/ 	.short	(.L_53 - .L_52)
.L_52:
        /*000c*/ 	.word	0x00000000
        /*0010*/ 	.short	0x0007
        /*0012*/ 	.short	0x0038
        /*0014*/ 	.byte	0x00, 0xf0, 0x11, 0x00


	//----- nvinfo : EIATTR_KPARAM_INFO
	.align		4
.L_53:
        /*0018*/ 	.byte	0x04, 0x17
        /*001a*/ 	.short	(.L_55 - .L_54)
.L_54:
        /*001c*/ 	.word	0x00000000
        /*0020*/ 	.short	0x0006
        /*0022*/ 	.short	0x0030
        /*0024*/ 	.byte	0x00, 0xf5, 0x21, 0x00


	//----- nvinfo : EIATTR_KPARAM_INFO
	.align		4
.L_55:
        /*0028*/ 	.byte	0x04, 0x17
        /*002a*/ 	.short	(.L_57 - .L_56)
.L_56:
        /*002c*/ 	.word	0x00000000
        /*0030*/ 	.short	0x0005
        /*0032*/ 	.short	0x0028
        /*0034*/ 	.byte	0x00, 0xf5, 0x21, 0x00


	//----- nvinfo : EIATTR_KPARAM_INFO
	.align		4
.L_57:
        /*0038*/ 	.byte	0x04, 0x17
        /*003a*/ 	.short	(.L_59 - .L_58)
.L_58:
        /*003c*/ 	.word	0x00000000
        /*0040*/ 	.short	0x0004
        /*0042*/ 	.short	0x0020
        /*0044*/ 	.byte	0x00, 0xf5, 0x21, 0x00


	//----- nvinfo : EIATTR_KPARAM_INFO
	.align		4
.L_59:
        /*0048*/ 	.byte	0x04, 0x17
        /*004a*/ 	.short	(.L_61 - .L_60)
.L_60:
        /*004c*/ 	.word	0x00000000
        /*0050*/ 	.short	0x0003
        /*0052*/ 	.short	0x0018
        /*0054*/ 	.byte	0x00, 0xf5, 0x21, 0x00


	//----- nvinfo : EIATTR_KPARAM_INFO
	.align		4
.L_61:
        /*0058*/ 	.byte	0x04, 0x17
        /*005a*/ 	.short	(.L_63 - .L_62)
.L_62:
        /*005c*/ 	.word	0x00000000
        /*0060*/ 	.short	0x0002
        /*0062*/ 	.short	0x0010
        /*0064*/ 	.byte	0x00, 0xf5, 0x21, 0x00


	//----- nvinfo : EIATTR_KPARAM_INFO
	.align		4
.L_63:
        /*0068*/ 	.byte	0x04, 0x17
        /*006a*/ 	.short	(.L_65 - .L_64)
.L_64:
        /*006c*/ 	.word	0x00000000
        /*0070*/ 	.short	0x0001
        /*0072*/ 	.short	0x0008
        /*0074*/ 	.byte	0x00, 0xf5, 0x21, 0x00


	//----- nvinfo : EIATTR_KPARAM_INFO
	.align		4
.L_65:
        /*0078*/ 	.byte	0x04, 0x17
        /*007a*/ 	.short	(.L_67 - .L_66)
.L_66:
        /*007c*/ 	.word	0x00000000
        /*0080*/ 	.short	0x0000
        /*0082*/ 	.short	0x0000
        /*0084*/ 	.byte	0x00, 0xf5, 0x21, 0x00


	//----- nvinfo : EIATTR_SPARSE_MMA_MASK
	.align		4
.L_67:
        /*0088*/ 	.byte	0x03, 0x50
        /*008a*/ 	.short	0x0000


	//----- nvinfo : EIATTR_MAXREG_COUNT
	.align		4
        /*008c*/ 	.byte	0x03, 0x1b
        /*008e*/ 	.short	0x00ff


	//----- nvinfo : EIATTR_MERCURY_ISA_VERSION
	.align		4
        /*0090*/ 	.byte	0x03, 0x5f
        /*0092*/ 	.short	0x0101


	//----- nvinfo : EIATTR_INT_WARP_WIDE_INSTR_OFFSETS
	.align		4
        /*0094*/ 	.byte	0x04, 0x31
        /*0096*/ 	.short	(.L_69 - .L_68)


	//   ....[0]....
.L_68:
        /*0098*/ 	.word	0x000001a0


	//   ....[1]....
        /*009c*/ 	.word	0x000001e0


	//   ....[2]....
        /*00a0*/ 	.word	0x00000250


	//----- nvinfo : EIATTR_VRC_CTA_INIT_COUNT
	.align		4
.L_69:
        /*00a4*/ 	.byte	0x02, 0x4a
	.zero		1
	.zero		1


	//----- nvinfo : EIATTR_EXIT_INSTR_OFFSETS
	.align		4
        /*00a8*/ 	.byte	0x04, 0x1c
        /*00aa*/ 	.short	(.L_71 - .L_70)


	//   ....[0]....
.L_70:
        /*00ac*/ 	.word	0x000000b0


	//   ....[1]....
        /*00b0*/ 	.word	0x000002e0


	//----- nvinfo : EIATTR_CRS_STACK_SIZE
	.align		4
.L_71:
        /*00b4*/ 	.byte	0x04, 0x1e
        /*00b6*/ 	.short	(.L_73 - .L_72)
.L_72:
        /*00b8*/ 	.word	0x00000000


	//----- nvinfo : EIATTR_CBANK_PARAM_SIZE
	.align		4
.L_73:
        /*00bc*/ 	.byte	0x03, 0x19
        /*00be*/ 	.short	0x003c


	//----- nvinfo : EIATTR_PARAM_CBANK
	.align		4
        /*00c0*/ 	.byte	0x04, 0x0a
        /*00c2*/ 	.short	(.L_75 - .L_74)
	.align		4
.L_74:
        /*00c4*/ 	.word	index@(.nv.constant0._Z24build_tree_max_leaf_sizePiS_S_PbS_S_S_i)
        /*00c8*/ 	.short	0x0380
        /*00ca*/ 	.short	0x003c


	//----- nvinfo : EIATTR_SW_WAR
	.align		4
.L_75:
        /*00cc*/ 	.byte	0x04, 0x36
        /*00ce*/ 	.short	(.L_77 - .L_76)
.L_76:
        /*00d0*/ 	.word	0x00000008
.L_77:


//--------------------- .nv.info._Z14build_tree_fixPiS_S_i --------------------------
	.section	.nv.info._Z14build_tree_fixPiS_S_i,"",@"SHT_CUDA_INFO"
	.sectionflags	@""
	.align	4


	//----- nvinfo : EIATTR_CUDA_API_VERSION
	.align		4
        /*0000*/ 	.byte	0x04, 0x37
        /*0002*/ 	.short	(.L_79 - .L_78)
.L_78:
        /*0004*/ 	.word	0x00000082


	//----- nvinfo : EIATTR_KPARAM_INFO
	.align		4
.L_79:
        /*0008*/ 	.byte	0x04, 0x17
        /*000a*/ 	.short	(.L_81 - .L_80)
.L_80:
        /*000c*/ 	.word	0x00000000
        /*0010*/ 	.short	0x0003
        /*0012*/ 	.short	0x0018
        /*0014*/ 	.byte	0x00, 0xf0, 0x11, 0x00


	//----- nvinfo : EIATTR_KPARAM_INFO
	.align		4
.L_81:
        /*0018*/ 	.byte	0x04, 0x17
        /*001a*/ 	.short	(.L_83 - .L_82)
.L_82:
        /*001c*/ 	.word	0x00000000
        /*0020*/ 	.short	0x0002
        /*0022*/ 	.short	0x0010
        /*0024*/ 	.byte	0x00, 0xf5, 0x21, 0x00


	//----- nvinfo : EIATTR_KPARAM_INFO
	.align		4
.L_83:
        /*0028*/ 	.byte	0x04, 0x17
        /*002a*/ 	.short	(.L_85 - .L_84)
.L_84:
        /*002c*/ 	.word	0x00000000
        /*0030*/ 	.short	0x0001
        /*0032*/ 	.short	0x0008
        /*0034*/ 	.byte	0x00, 0xf5, 0x21, 0x00


	//----- nvinfo : EIATTR_KPARAM_INFO
	.align		4
.L_85:
        /*0038*/ 	.byte	0x04, 0x17
        /*003a*/ 	.short	(.L_87 - .L_86)
.L_86:
        /*003c*/ 	.word	0x00000000
        /*0040*/ 	.short	0x0000
        /*0042*/ 	.short	0x0000
        /*0044*/ 	.byte	0x00, 0xf5, 0x21, 0x00


	//----- nvinfo : EIATTR_SPARSE_MMA_MASK
	.align		4
.L_87:
        /*0048*/ 	.byte	0x03, 0x50
        /*004a*/ 	.short	0x0000


	//----- nvinfo : EIATTR_MAXREG_COUNT
	.align		4
        /*004c*/ 	.byte	0x03, 0x1b
        /*004e*/ 	.short	0x00ff


	//----- nvinfo : EIATTR_MERCURY_ISA_VERSION
	.align		4
        /*0050*/ 	.byte	0x03, 0x5f
        /*0052*/ 	.short	0x0101


	//----- nvinfo : EIATTR_VRC_CTA_INIT_COUNT
	.align		4
        /*0054*/ 	.byte	0x02, 0x4a
	.zero		1
	.zero		1


	//----- nvinfo : EIATTR_EXIT_INSTR_OFFSETS
	.align		4
        /*0058*/ 	.byte	0x04, 0x1c
        /*005a*/ 	.short	(.L_89 - .L_88)


	//   ....[0]....
.L_88:
        /*005c*/ 	.word	0x00000060


	//   ....[1]....
        /*0060*/ 	.word	0x00000730


	//   ....[2]....
        /*0064*/ 	.word	0x00000a50


	//   ....[3]....
        /*0068*/ 	.word	0x00000c30


	//   ....[4]....
        /*006c*/ 	.word	0x00000dd0


	//----- nvinfo : EIATTR_CBANK_PARAM_SIZE
	.align		4
.L_89:
        /*0070*/ 	.byte	0x03, 0x19
        /*0072*/ 	.short	0x001c


	//----- nvinfo : EIATTR_PARAM_CBANK
	.align		4
        /*0074*/ 	.byte	0x04, 0x0a
        /*0076*/ 	.short	(.L_91 - .L_90)
	.align		4
.L_90:
        /*0078*/ 	.word	index@(.nv.constant0._Z14build_tree_fixPiS_S_i)
        /*007c*/ 	.short	0x0380
        /*007e*/ 	.short	0x001c


	//----- nvinfo : EIATTR_SW_WAR
	.align		4
.L_91:
        /*0080*/ 	.byte	0x04, 0x36
        /*0082*/ 	.short	(.L_93 - .L_92)
.L_92:
        /*0084*/ 	.word	0x00000008
.L_93:


//--------------------- .nv.info._Z16build_tree_utilsPiS_S_S_S_S_S_S_ --------------------------
	.section	.nv.info._Z16build_tree_utilsPiS_S_S_S_S_S_S_,"",@"SHT_CUDA_INFO"
	.sectionflags	@""
	.align	4


	//----- nvinfo : EIATTR_CUDA_API_VERSION
	.align		4
        /*0000*/ 	.byte	0x04, 0x37
        /*0002*/ 	.short	(.L_95 - .L_94)
.L_94:
        /*0004*/ 	.word	0x00000082


	//----- nvinfo : EIATTR_KPARAM_INFO
	.align		4
.L_95:
        /*0008*/ 	.byte	0x04, 0x17
        /*000a*/ 	.short	(.L_97 - .L_96)
.L_96:
        /*000c*/ 	.word	0x00000000
        /*0010*/ 	.short	0x0007
        /*0012*/ 	.short	0x0038
        /*0014*/ 	.byte	0x00, 0xf5, 0x21, 0x00


	//----- nvinfo : EIATTR_KPARAM_INFO
	.align		4
.L_97:
        /*0018*/ 	.byte	0x04, 0x17
        /*001a*/ 	.short	(.L_99 - .L_98)
.L_98:
        /*001c*/ 	.word	0x00000000
        /*0020*/ 	.short	0x0006
        /*0022*/ 	.short	0x0030
        /*0024*/ 	.byte	0x00, 0xf5, 0x21, 0x00


	//----- nvinfo : EIATTR_KPARAM_INFO
	.align		4
.L_99:
        /*0028*/ 	.byte	0x04, 0x17
        /*002a*/ 	.short	(.L_101 - .L_100)
.L_100:
        /*002c*/ 	.word	0x00000000
        /*0030*/ 	.short	0x0005
        /*0032*/ 	.short	0x0028
        /*0034*/ 	.byte	0x00, 0xf5, 0x21, 0x00


	//----- nvinfo : EIATTR_KPARAM_INFO
	.align		4
.L_101:
        /*0038*/ 	.byte	0x04, 0x17
        /*003a*/ 	.short	(.L_103 - .L_102)
.L_102:
        /*003c*/ 	.word	0x00000000
        /*0040*/ 	.short	0x0004
        /*0042*/ 	.short	0x0020
        /*0044*/ 	.byte	0x00, 0xf5, 0x21, 0x00


	//----- nvinfo : EIATTR_KPARAM_INFO
	.align		4
.L_103:
        /*0048*/ 	.byte	0x04, 0x17
        /*004a*/ 	.short	(.L_105 - .L_104)
.L_104:
        /*004c*/ 	.word	0x00000000
        /*0050*/ 	.short	0x0003
        /*0052*/ 	.short	0x0018
        /*0054*/ 	.byte	0x00, 0xf5, 0x21, 0x00


	//----- nvinfo : EIATTR_KPARAM_INFO
	.align		4
.L_105:
        /*0058*/ 	.byte	0x04, 0x17
        /*005a*/ 	.short	(.L_107 - .L_106)
.L_106:
        /*005c*/ 	.word	0x00000000
        /*0060*/ 	.short	0x0002
        /*0062*/ 	.short	0x0010
        /*0064*/ 	.byte	0x00, 0xf5, 0x21, 0x00


	//----- nvinfo : EIATTR_KPARAM_INFO
	.align		4
.L_107:
        /*0068*/ 	.byte	0x04, 0x17
        /*006a*/ 	.short	(.L_109 - .L_108)
.L_108:
        /*006c*/ 	.word	0x00000000
        /*0070*/ 	.short	0x0001
        /*0072*/ 	.short	0x0008
        /*0074*/ 	.byte	0x00, 0xf5, 0x21, 0x00


	//----- nvinfo : EIATTR_KPARAM_INFO
	.align		4
.L_109:
        /*0078*/ 	.byte	0x04, 0x17
        /*007a*/ 	.short	(.L_111 - .L_110)
.L_110:
        /*007c*/ 	.word	0x00000000
        /*0080*/ 	.short	0x0000
        /*0082*/ 	.short	0x0000
        /*0084*/ 	.byte	0x00, 0xf5, 0x21, 0x00


	//----- nvinfo : EIATTR_SPARSE_MMA_MASK
	.align		4
.L_111:
        /*0088*/ 	.byte	0x03, 0x50
        /*008a*/ 	.short	0x0000


	//----- nvinfo : EIATTR_MAXREG_COUNT
	.align		4
        /*008c*/ 	.byte	0x03, 0x1b
        /*008e*/ 	.short	0x00ff


	//----- nvinfo : EIATTR_MERCURY_ISA_VERSION
	.align		4
        /*0090*/ 	.byte	0x03, 0x5f
        /*0092*/ 	.short	0x0101


	//----- nvinfo : EIATTR_VRC_CTA_INIT_COUNT
	.align		4
        /*0094*/ 	.byte	0x02, 0x4a
	.zero		1
	.zero		1


	//----- nvinfo : EIATTR_EXIT_INSTR_OFFSETS
	.align		4
        /*0098*/ 	.byte	0x04, 0x1c
        /*009a*/ 	.short	(.L_113 - .L_112)


	//   ....[0]....
.L_112:
        /*009c*/ 	.word	0x00000170


	//----- nvinfo : EIATTR_CBANK_PARAM_SIZE
	.align		4
.L_113:
        /*00a0*/ 	.byte	0x03, 0x19
        /*00a2*/ 	.short	0x0040


	//----- nvinfo : EIATTR_PARAM_CBANK
	.align		4
        /*00a4*/ 	.byte	0x04, 0x0a
        /*00a6*/ 	.short	(.L_115 - .L_114)
	.align		4
.L_114:
        /*00a8*/ 	.word	index@(.nv.constant0._Z16build_tree_utilsPiS_S_S_S_S_S_S_)
        /*00ac*/ 	.short	0x0380
        /*00ae*/ 	.short	0x0040


	//----- nvinfo : EIATTR_SW_WAR
	.align		4
.L_115:
        /*00b0*/ 	.byte	0x04, 0x36
        /*00b2*/ 	.short	(.L_117 - .L_116)
.L_116:
        /*00b4*/ 	.word	0x00000008
.L_117:


//--------------------- .nv.callgraph             --------------------------
	.section	.nv.callgraph,"",@"SHT_CUDA_CALLGRAPH"
	.align	4
	.sectionentsize	8
	.align		4
        /*0000*/ 	.word	0x00000000
	.align		4
        /*0004*/ 	.word	0xffffffff
	.align		4
        /*0008*/ 	.word	0x00000000
	.align		4
        /*000c*/ 	.word	0xfffffffe
	.align		4
        /*0010*/ 	.word	0x00000000
	.align		4
        /*0014*/ 	.word	0xfffffffd
	.align		4
        /*0018*/ 	.word	0x00000000
	.align		4
        /*001c*/ 	.word	0xfffffffc


//--------------------- .text._Z24build_tree_set_leafs_idxPiS_S_PbS_S_i --------------------------
	.section	.text._Z24build_tree_set_leafs_idxPiS_S_PbS_S_i,"ax",@progbits
	.align	128
        .global         _Z24build_tree_set_leafs_idxPiS_S_PbS_S_i
        .type           _Z24build_tree_set_leafs_idxPiS_S_PbS_S_i,@function
        .size           _Z24build_tree_set_leafs_idxPiS_S_PbS_S_i,(.L_x_15 - _Z24build_tree_set_leafs_idxPiS_S_PbS_S_i)
        .other          _Z24build_tree_set_leafs_idxPiS_S_PbS_S_i,@"STO_CUDA_ENTRY STV_DEFAULT"
_Z24build_tree_set_leafs_idxPiS_S_PbS_S_i:
.text._Z24build_tree_set_leafs_idxPiS_S_PbS_S_i:
[----:B------:R-:W-:Y:S08]  /*0000*/  LDC R1, c[0x0][0x37c] ;  /* 0x0000df00ff017b82 */ /* 0x000ff00000000800 */
[----:B------:R-:W0:Y:S01]  /*0010*/  LDC R13, c[0x0][0x3b0] ;  /* 0x0000ec00ff0d7b82 */ /* 0x000e220000000800 */
[----:B------:R-:W1:Y:S07]  /*0020*/  LDCU.64 UR6, c[0x0][0x358] ;  /* 0x00006b00ff0677ac */ /* 0x000e6e0008000a00 */
[----:B------:R-:W0:Y:S02]  /*0030*/  LDC.64 R2, c[0x0][0x3a0] ;  /* 0x0000e800ff027b82 */ /* 0x000e240000000a00 */
[----:B0-----:R-:W-:-:S05]  /*0040*/  IMAD.WIDE R2, R13, 0x4, R2 ;  /* 0x000000040d027825 */ /* 0x001fca00078e0202 */
[----:B-1----:R-:W2:Y:S01]  /*0050*/  LDG.E R11, desc[UR6][R2.64] ;  /* 0x00000006020b7981 */ /* 0x002ea2000c1e1900 */
[----:B------:R-:W0:Y:S01]  /*0060*/  LDCU UR4, c[0x0][0x360] ;  /* 0x00006c00ff0477ac */ /* 0x000e220008000800 */
[----:B------:R-:W0:Y:S01]  /*0070*/  S2R R0, SR_CTAID.X ;  /* 0x0000000000007919 */ /* 0x000e220000002500 */
[----:B------:R-:W0:Y:S02]  /*0080*/  S2R R5, SR_TID.X ;  /* 0x0000000000057919 */ /* 0x000e240000002100 */
[----:B0-----:R-:W-:-:S05]  /*0090*/  IMAD R0, R0, UR4, R5 ;  /* 0x0000000400007c24 */ /* 0x001fca000f8e0205 */
[----:B--2---:R-:W-:-:S13]  /*00a0*/  ISETP.GE.AND P0, PT, R0, R11, PT ;  /* 0x0000000b0000720c */ /* 0x004fda0003f06270 */
[----:B------:R-:W-:Y:S05]  /*00b0*/  @P0 EXIT ;  /* 0x000000000000094d */ /* 0x000fea0003800000 */
[----:B------:R-:W0:Y:S01]  /*00c0*/  LDC.64 R8, c[0x0][0x3a8] ;  /* 0x0000ea00ff087b82 */ /* 0x000e220000000a00 */
[----:B------:R-:W1:Y:S01]  /*00d0*/  LDCU UR5, c[0x0][0x370] ;  /* 0x00006e00ff0577ac */ /* 0x000e620008000800 */
[----:B------:R-:W-:Y:S01]  /*00e0*/  IMAD.MOV.U32 R17, RZ, RZ, R11 ;  /* 0x000000ffff117224 */ /* 0x000fe200078e000b */
[----:B------:R-:W2:Y:S05]  /*00f0*/  LDCU.64 UR8, c[0x0][0x398] ;  /* 0x00007300ff0877ac */ /* 0x000eaa0008000a00 */
[----:B------:R-:W3:Y:S08]  /*0100*/  LDC.64 R4, c[0x0][0x380] ;  /* 0x0000e000ff047b82 */ /* 0x000ef00000000a00 */
[----:B------:R-:W4:Y:S01]  /*0110*/  LDC.64 R6, c[0x0][0x388] ;  /* 0x0000e200ff067b82 */ /* 0x000f220000000a00 */
[----:B-1----:R-:W-:Y:S01]  /*0120*/  UIMAD UR4, UR4, UR5, URZ ;  /* 0x00000005040472a4 */ /* 0x002fe2000f8e02ff */
[----:B0-2---:R-:W-:-:S11]  /*0130*/  IMAD.WIDE R8, R13, 0x4, R8 ;  /* 0x000000040d087825 */ /* 0x005fd600078e0208 */
.L_x_2:
[----:B------:R-:W-:-:S04]  /*0140*/  IADD3 R10, P0, PT, R0, UR8, RZ ;  /* 0x00000008000a7c10 */ /* 0x000fc8000ff1e0ff */
[----:B------:R-:W-:-:S05]  /*0150*/  LEA.HI.X.SX32 R11, R0, UR9, 0x1, P0 ;  /* 0x00000009000b7c11 */ /* 0x000fca00080f0eff */
[----:B------:R-:W2:Y:S01]  /*0160*/  LDG.E.U8 R10, desc[UR6][R10.64] ;  /* 0x000000060a0a7981 */ /* 0x000ea2000c1e1100 */
[----:B------:R-:W-:Y:S01]  /*0170*/  BSSY.RECONVERGENT B0, `(.L_x_0) ;  /* 0x0000016000007945 */ /* 0x000fe20003800200 */
[----:B--2---:R-:W-:-:S13]  /*0180*/  ISETP.NE.AND P0, PT, R10, RZ, PT ;  /* 0x000000ff0a00720c */ /* 0x004fda0003f05270 */
[----:B0-----:R-:W-:Y:S05]  /*0190*/  @!P0 BRA `(.L_x_1) ;  /* 0x00000000004c8947 */ /* 0x001fea0003800000 */
[----:B------:R-:W0:Y:S01]  /*01a0*/  S2R R13, SR_LANEID ;  /* 0x00000000000d7919 */ /* 0x000e220000000000 */
[----:B------:R-:W-:Y:S01]  /*01b0*/  VOTEU.ANY UR5, UPT, PT ;  /* 0x0000000000057886 */ /* 0x000fe200038e0100 */
[----:B------:R-:W1:Y:S01]  /*01c0*/  LDC.64 R10, c[0x0][0x390] ;  /* 0x0000e400ff0a7b82 */ /* 0x000e620000000a00 */
[----:B------:R-:W0:Y:S08]  /*01d0*/  FLO.U32 R16, UR5 ;  /* 0x0000000500107d00 */ /* 0x000e3000080e0000 */
[----:B------:R-:W1:Y:S01]  /*01e0*/  POPC R17, UR5 ;  /* 0x0000000500117d09 */ /* 0x000e620008000000 */
[----:B0-----:R-:W-:-:S02]  /*01f0*/  ISETP.EQ.U32.AND P0, PT, R16, R13, PT ;  /* 0x0000000d1000720c */ /* 0x001fc40003f02070 */
[----:B------:R-:W2:Y:S11]  /*0200*/  LDG.E R13, desc[UR6][R8.64] ;  /* 0x00000006080d7981 */ /* 0x000eb6000c1e1900 */
[----:B-1----:R-:W3:Y:S01]  /*0210*/  @P0 ATOMG.E.ADD.STRONG.GPU PT, R11, desc[UR6][R10.64], R17 ;  /* 0x800000110a0b09a8 */ /* 0x002ee200081ef106 */
[----:B------:R-:W0:Y:S02]  /*0220*/  S2R R12, SR_LTMASK ;  /* 0x00000000000c7919 */ /* 0x000e240000003900 */
[----:B0-----:R-:W-:-:S06]  /*0230*/  LOP3.LUT R18, R12, UR5, RZ, 0xc0, !PT ;  /* 0x000000050c127c12 */ /* 0x001fcc000f8ec0ff */
[----:B------:R-:W0:Y:S01]  /*0240*/  POPC R18, R18 ;  /* 0x0000001200127309 */ /* 0x000e220000000000 */
[----:B--2---:R-:W-:-:S05]  /*0250*/  IADD3 R19, PT, PT, R13, R0, RZ ;  /* 0x000000000d137210 */ /* 0x004fca0007ffe0ff */
[----:B----4-:R-:W-:Y:S01]  /*0260*/  IMAD.WIDE R14, R19, 0x4, R6 ;  /* 0x00000004130e7825 */ /* 0x010fe200078e0206 */
[----:B---3--:R-:W0:Y:S03]  /*0270*/  SHFL.IDX PT, R21, R11, R16, 0x1f ;  /* 0x00001f100b157589 */ /* 0x008e2600000e0000 */
[----:B0-----:R-:W-:-:S04]  /*0280*/  IMAD.IADD R21, R21, 0x1, R18 ;  /* 0x0000000115157824 */ /* 0x001fc800078e0212 */
[----:B------:R-:W-:-:S05]  /*0290*/  IMAD.WIDE R12, R21, 0x4, R4 ;  /* 0x00000004150c7825 */ /* 0x000fca00078e0204 */
[----:B------:R0:W-:Y:S04]  /*02a0*/  STG.E desc[UR6][R12.64], R19 ;  /* 0x000000130c007986 */ /* 0x0001e8000c101906 */
[----:B------:R0:W-:Y:S04]  /*02b0*/  STG.E desc[UR6][R14.64], R21 ;  /* 0x000000150e007986 */ /* 0x0001e8000c101906 */
[----:B------:R0:W5:Y:S02]  /*02c0*/  LDG.E R17, desc[UR6][R2.64] ;  /* 0x0000000602117981 */ /* 0x000164000c1e1900 */
.L_x_1:
[----:B------:R-:W-:Y:S05]  /*02d0*/  BSYNC.RECONVERGENT B0 ;  /* 0x0000000000007941 */ /* 0x000fea0003800200 */
.L_x_0:
[----:B------:R-:W-:-:S05]  /*02e0*/  VIADD R0, R0, UR4 ;  /* 0x0000000400007c36 */ /* 0x000fca0008000000 */
[----:B-----5:R-:W-:-:S13]  /*02f0*/  ISETP.GE.AND P0, PT, R0, R17, PT ;  /* 0x000000110000720c */ /* 0x020fda0003f06270 */
[----:B------:R-:W-:Y:S05]  /*0300*/  @!P0 BRA `(.L_x_2) ;  /* 0xfffffffc008c8947 */ /* 0x000fea000383ffff */
[----:B------:R-:W-:Y:S05]  /*0310*/  EXIT ;  /* 0x000000000000794d */ /* 0x000fea0003800000 */
.L_x_3:
[----:B------:R-:W-:-:S00]  /*0320*/  BRA `(.L_x_3) ;  /* 0xfffffffc00fc7947 */ /* 0x000fc0000383ffff */
[----:B------:R-:W-:-:S00]  /*0330*/  NOP ;  /* 0x0000000000007918 */ /* 0x000fc00000000000 */
        /* <DEDUP_REMOVED lines=12> */
.L_x_15:


//--------------------- .text._Z24build_tree_max_leaf_sizePiS_S_PbS_S_S_i --------------------------
	.section	.text._Z24build_tree_max_leaf_sizePiS_S_PbS_S_S_i,"ax",@progbits
	.align	128
        .global         _Z24build_tree_max_leaf_sizePiS_S_PbS_S_S_i
        .type           _Z24build_tree_max_leaf_sizePiS_S_PbS_S_S_i,@function
        .size           _Z24build_tree_max_leaf_sizePiS_S_PbS_S_S_i,(.L_x_16 - _Z24build_tree_max_leaf_sizePiS_S_PbS_S_S_i)
        .other          _Z24build_tree_max_leaf_sizePiS_S_PbS_S_S_i,@"STO_CUDA_ENTRY STV_DEFAULT"
_Z24build_tree_max_leaf_sizePiS_S_PbS_S_S_i:
.text._Z24build_tree_max_leaf_sizePiS_S_PbS_S_S_i:
        /* <DEDUP_REMOVED lines=15> */
[----:B------:R-:W2:Y:S01]  /*00f0*/  LDCU.64 UR10, c[0x0][0x398] ;  /* 0x00007300ff0a77ac */ /* 0x000ea20008000a00 */
[----:B-1----:R-:W-:-:S12]  /*0100*/  UIMAD UR4, UR4, UR5, URZ ;  /* 0x00000005040472a4 */ /* 0x002fd8000f8e02ff */
.L_x_6:
[----:B--2---:R-:W-:-:S04]  /*0110*/  IADD3 R6, P0, PT, R0, UR10, RZ ;  /* 0x0000000a00067c10 */ /* 0x004fc8000ff1e0ff */
[----:B------:R-:W-:-:S05]  /*0120*/  LEA.HI.X.SX32 R7, R0, UR11, 0x1, P0 ;  /* 0x0000000b00077c11 */ /* 0x000fca00080f0eff */
[----:B------:R-:W2:Y:S01]  /*0130*/  LDG.E.U8 R6, desc[UR6][R6.64] ;  /* 0x0000000606067981 */ /* 0x000ea2000c1e1100 */
[----:B------:R-:W-:Y:S01]  /*0140*/  BSSY.RECONVERGENT B0, `(.L_x_4) ;  /* 0x0000016000007945 */ /* 0x000fe20003800200 */
[----:B--2---:R-:W-:-:S13]  /*0150*/  ISETP.NE.AND P0, PT, R6, RZ, PT ;  /* 0x000000ff0600720c */ /* 0x004fda0003f05270 */
[----:B-1----:R-:W-:Y:S05]  /*0160*/  @!P0 BRA `(.L_x_5) ;  /* 0x00000000004c8947 */ /* 0x002fea0003800000 */
[----:B0-----:R-:W-:-:S05]  /*0170*/  IMAD.WIDE R6, R0, 0x4, R4 ;  /* 0x0000000400067825 */ /* 0x001fca00078e0204 */
[----:B------:R-:W2:Y:S01]  /*0180*/  LDG.E R11, desc[UR6][R6.64] ;  /* 0x00000006060b7981 */ /* 0x000ea2000c1e1900 */
[----:B------:R-:W0:Y:S01]  /*0190*/  LDC.64 R8, c[0x0][0x380] ;  /* 0x0000e000ff087b82 */ /* 0x000e220000000a00 */
[----:B------:R-:W-:Y:S01]  /*01a0*/  VOTEU.ANY UR5, UPT, PT ;  /* 0x0000000000057886 */ /* 0x000fe200038e0100 */
[----:B------:R-:W1:Y:S01]  /*01b0*/  S2R R10, SR_LANEID ;  /* 0x00000000000a7919 */ /* 0x000e620000000000 */
[----:B------:R-:W-:-:S06]  /*01c0*/  UFLO.U32 UR8, UR5 ;  /* 0x00000005000872bd */ /* 0x000fcc00080e0000 */
[----:B-1----:R-:W-:Y:S02]  /*01d0*/  ISETP.EQ.U32.AND P0, PT, R10, UR8, PT ;  /* 0x000000080a007c0c */ /* 0x002fe4000bf02070 */
[----:B--2---:R-:W-:-:S13]  /*01e0*/  CREDUX.MAX.S32 UR9, R11 ;  /* 0x000000000b0972cc */ /* 0x004fda0000000200 */
[----:B------:R-:W-:-:S05]  /*01f0*/  IMAD.U32 R17, RZ, RZ, UR9 ;  /* 0x00000009ff117e24 */ /* 0x000fca000f8e00ff */
[----:B0-----:R1:W-:Y:S04]  /*0200*/  @P0 REDG.E.MAX.S32.STRONG.GPU desc[UR6][R8.64], R17 ;  /* 0x000000110800098e */ /* 0x0013e8000d12e306 */
[----:B------:R-:W2:Y:S01]  /*0210*/  LDG.E R14, desc[UR6][R6.64] ;  /* 0x00000006060e7981 */ /* 0x000ea2000c1e1900 */
[----:B------:R-:W0:Y:S01]  /*0220*/  LDC.64 R10, c[0x0][0x388] ;  /* 0x0000e200ff0a7b82 */ /* 0x000e220000000a00 */
[----:B------:R-:W3:Y:S07]  /*0230*/  POPC R21, UR5 ;  /* 0x0000000500157d09 */ /* 0x000eee0008000000 */
[----:B------:R-:W3:Y:S01]  /*0240*/  LDC.64 R12, c[0x0][0x390] ;  /* 0x0000e400ff0c7b82 */ /* 0x000ee20000000a00 */
[----:B--2---:R-:W-:-:S13]  /*0250*/  CREDUX.MIN.S32 UR8, R14 ;  /* 0x000000000e0872cc */ /* 0x004fda0000008200 */
[----:B------:R-:W-:-:S05]  /*0260*/  IMAD.U32 R19, RZ, RZ, UR8 ;  /* 0x00000008ff137e24 */ /* 0x000fca000f8e00ff */
[----:B0-----:R1:W-:Y:S04]  /*0270*/  @P0 REDG.E.MIN.S32.STRONG.GPU desc[UR6][R10.64], R19 ;  /* 0x000000130a00098e */ /* 0x0013e8000c92e306 */
[----:B---3--:R1:W-:Y:S04]  /*0280*/  @P0 REDG.E.ADD.STRONG.GPU desc[UR6][R12.64], R21 ;  /* 0x000000150c00098e */ /* 0x0083e8000c12e106 */
[----:B------:R1:W5:Y:S02]  /*0290*/  LDG.E R15, desc[UR6][R2.64] ;  /* 0x00000006020f7981 */ /* 0x000364000c1e1900 */
.L_x_5:
[----:B------:R-:W-:Y:S05]  /*02a0*/  BSYNC.RECONVERGENT B0 ;  /* 0x0000000000007941 */ /* 0x000fea0003800200 */
.L_x_4:
[----:B------:R-:W-:-:S05]  /*02b0*/  VIADD R0, R0, UR4 ;  /* 0x0000000400007c36 */ /* 0x000fca0008000000 */
[----:B-----5:R-:W-:-:S13]  /*02c0*/  ISETP.GE.AND P0, PT, R0, R15, PT ;  /* 0x0000000f0000720c */ /* 0x020fda0003f06270 */
[----:B------:R-:W-:Y:S05]  /*02d0*/  @!P0 BRA `(.L_x_6) ;  /* 0xfffffffc008c8947 */ /* 0x000fea000383ffff */
[----:B------:R-:W-:Y:S05]  /*02e0*/  EXIT ;  /* 0x000000000000794d */ /* 0x000fea0003800000 */
.L_x_7:
        /* <DEDUP_REMOVED lines=9> */
.L_x_16:


//--------------------- .text._Z14build_tree_fixPiS_S_i --------------------------
	.section	.text._Z14build_tree_fixPiS_S_i,"ax",@progbits
	.align	128
        .global         _Z14build_tree_fixPiS_S_i
        .type           _Z14build_tree_fixPiS_S_i,@function
        .size           _Z14build_tree_fixPiS_S_i,(.L_x_17 - _Z14build_tree_fixPiS_S_i)
        .other          _Z14build_tree_fixPiS_S_i,@"STO_CUDA_ENTRY STV_DEFAULT"
_Z14build_tree_fixPiS_S_i:
.text._Z14build_tree_fixPiS_S_i:
[----:B------:R-:W-:Y:S08]  /*0000*/  LDC R1, c[0x0][0x37c] ;  /* 0x0000df00ff017b82 */ /* 0x000ff00000000800 */
[----:B------:R-:W0:Y:S01]  /*0010*/  LDC R4, c[0x0][0x398] ;  /* 0x0000e600ff047b82 */ /* 0x000e220000000800 */
[----:B------:R-:W1:Y:S07]  /*0020*/  LDCU.64 UR8, c[0x0][0x358] ;  /* 0x00006b00ff0877ac */ /* 0x000e6e0008000a00 */
[----:B------:R-:W1:Y:S01]  /*0030*/  LDC.64 R2, c[0x0][0x388] ;  /* 0x0000e200ff027b82 */ /* 0x000e620000000a00 */
[----:B0-----:R-:W-:Y:S01]  /*0040*/  ISETP.GE.AND P0, PT, R4, 0x1, PT ;  /* 0x000000010400780c */ /* 0x001fe20003f06270 */
[----:B-1----:R0:W-:-:S12]  /*0050*/  STG.E desc[UR8][R2.64], RZ ;  /* 0x000000ff02007986 */ /* 0x0021d8000c101908 */
[----:B------:R-:W-:Y:S05]  /*0060*/  @!P0 EXIT ;  /* 0x000000000000894d */ /* 0x000fea0003800000 */
[C---:B------:R-:W-:Y:S01]  /*0070*/  ISETP.GE.U32.AND P1, PT, R4.reuse, 0x10, PT ;  /* 0x000000100400780c */ /* 0x040fe20003f26070 */
[----:B------:R-:W-:Y:S01]  /*0080*/  IMAD.MOV.U32 R5, RZ, RZ, RZ ;  /* 0x000000ffff057224 */ /* 0x000fe200078e00ff */
[----:B------:R-:W-:Y:S01]  /*0090*/  LOP3.LUT R14, R4, 0xf, RZ, 0xc0, !PT ;  /* 0x0000000f040e7812 */ /* 0x000fe200078ec0ff */
[----:B------:R-:W-:-:S03]  /*00a0*/  IMAD.MOV.U32 R0, RZ, RZ, RZ ;  /* 0x000000ffff007224 */ /* 0x000fc600078e00ff */
[----:B------:R-:W-:-:S07]  /*00b0*/  ISETP.NE.AND P0, PT, R14, RZ, PT ;  /* 0x000000ff0e00720c */ /* 0x000fce0003f05270 */
[----:B------:R-:W-:Y:S06]  /*00c0*/  @!P1 BRA `(.L_x_8) ;  /* 0x0000000400989947 */ /* 0x000fec0003800000 */
[----:B------:R-:W1:Y:S01]  /*00d0*/  LDCU.64 UR6, c[0x0][0x390] ;  /* 0x00007200ff0677ac */ /* 0x000e620008000a00 */
[----:B------:R-:W-:Y:S01]  /*00e0*/  LOP3.LUT R0, R4, 0x7ffffff0, RZ, 0xc0, !PT ;  /* 0x7ffffff004007812 */ /* 0x000fe200078ec0ff */
[----:B------:R-:W-:Y:S01]  /*00f0*/  HFMA2 R5, -RZ, RZ, 0, 0 ;  /* 0x00000000ff057431 */ /* 0x000fe200000001ff */
[----:B------:R-:W2:Y:S03]  /*0100*/  LDCU.64 UR4, c[0x0][0x380] ;  /* 0x00007000ff0477ac */ /* 0x000ea60008000a00 */
[----:B------:R-:W-:Y:S01]  /*0110*/  IMAD.MOV R10, RZ, RZ, -R0 ;  /* 0x000000ffff0a7224 */ /* 0x000fe200078e0a00 */
[----:B-1----:R-:W-:Y:S02]  /*0120*/  UIADD3 UR6, UP0, UPT, UR6, 0x20, URZ ;  /* 0x0000002006067890 */ /* 0x002fe4000ff1e0ff */
[----:B--2---:R-:W-:Y:S02]  /*0130*/  UIADD3 UR4, UP1, UPT, UR4, 0x20, URZ ;  /* 0x0000002004047890 */ /* 0x004fe4000ff3e0ff */
[----:B------:R-:W-:-:S02]  /*0140*/  UIADD3.X UR7, UPT, UPT, URZ, UR7, URZ, UP0, !UPT ;  /* 0x00000007ff077290 */ /* 0x000fc400087fe4ff */
[----:B------:R-:W-:Y:S01]  /*0150*/  IMAD.U32 R11, RZ, RZ, UR6 ;  /* 0x00000006ff0b7e24 */ /* 0x000fe2000f8e00ff */
[----:B------:R-:W-:Y:S01]  /*0160*/  UIADD3.X UR5, UPT, UPT, URZ, UR5, URZ, UP1, !UPT ;  /* 0x00000005ff057290 */ /* 0x000fe20008ffe4ff */
[----:B------:R-:W-:Y:S02]  /*0170*/  MOV R8, UR4 ;  /* 0x0000000400087c02 */ /* 0x000fe40008000f00 */
[----:B------:R-:W-:-:S03]  /*0180*/  IMAD.U32 R12, RZ, RZ, UR7 ;  /* 0x00000007ff0c7e24 */ /* 0x000fc6000f8e00ff */
[----:B------:R-:W-:-:S07]  /*0190*/  IMAD.U32 R9, RZ, RZ, UR5 ;  /* 0x00000005ff097e24 */ /* 0x000fce000f8e00ff */
.L_x_9:
[----:B---3--:R-:W-:Y:S01]  /*01a0*/  MOV R6, R11 ;  /* 0x0000000b00067202 */ /* 0x008fe20000000f00 */
[----:B------:R-:W-:-:S05]  /*01b0*/  IMAD.MOV.U32 R7, RZ, RZ, R12 ;  /* 0x000000ffff077224 */ /* 0x000fca00078e000c */
[----:B------:R1:W-:Y:S04]  /*01c0*/  STG.E desc[UR8][R6.64+-0x20], R5 ;  /* 0xffffe00506007986 */ /* 0x0003e8000c101908 */
[----:B------:R-:W2:Y:S04]  /*01d0*/  LDG.E R11, desc[UR8][R8.64+-0x20] ;  /* 0xffffe008080b7981 */ /* 0x000ea8000c1e1900 */
[----:B------:R-:W2:Y:S02]  /*01e0*/  LDG.E R12, desc[UR8][R2.64] ;  /* 0x00000008020c7981 */ /* 0x000ea4000c1e1900 */
[----:B--2---:R-:W-:-:S05]  /*01f0*/  IMAD.IADD R11, R11, 0x1, R12 ;  /* 0x000000010b0b7824 */ /* 0x004fca00078e020c */
[----:B------:R-:W-:Y:S04]  /*0200*/  STG.E desc[UR8][R2.64], R11 ;  /* 0x0000000b02007986 */ /* 0x000fe8000c101908 */
[----:B------:R2:W-:Y:S04]  /*0210*/  STG.E desc[UR8][R6.64+-0x1c], R11 ;  /* 0xffffe40b06007986 */ /* 0x0005e8000c101908 */
[----:B------:R-:W3:Y:S04]  /*0220*/  LDG.E R12, desc[UR8][R8.64+-0x1c] ;  /* 0xffffe408080c7981 */ /* 0x000ee8000c1e1900 */
[----:B------:R-:W3:Y:S02]  /*0230*/  LDG.E R13, desc[UR8][R2.64] ;  /* 0x00000008020d7981 */ /* 0x000ee4000c1e1900 */
[----:B---3--:R-:W-:-:S05]  /*0240*/  IADD3 R13, PT, PT, R12, R13, RZ ;  /* 0x0000000d0c0d7210 */ /* 0x008fca0007ffe0ff */
[----:B------:R-:W-:Y:S04]  /*0250*/  STG.E desc[UR8][R2.64], R13 ;  /* 0x0000000d02007986 */ /* 0x000fe8000c101908 */
[----:B------:R3:W-:Y:S04]  /*0260*/  STG.E desc[UR8][R6.64+-0x18], R13 ;  /* 0xffffe80d06007986 */ /* 0x0007e8000c101908 */
[----:B-1----:R-:W4:Y:S04]  /*0270*/  LDG.E R5, desc[UR8][R8.64+-0x18] ;  /* 0xffffe80808057981 */ /* 0x002f28000c1e1900 */
[----:B------:R-:W4:Y:S02]  /*0280*/  LDG.E R12, desc[UR8][R2.64] ;  /* 0x00000008020c7981 */ /* 0x000f24000c1e1900 */
[----:B----4-:R-:W-:-:S05]  /*0290*/  IMAD.IADD R5, R5, 0x1, R12 ;  /* 0x0000000105057824 */ /* 0x010fca00078e020c */
[----:B------:R-:W-:Y:S04]  /*02a0*/  STG.E desc[UR8][R2.64], R5 ;  /* 0x0000000502007986 */ /* 0x000fe8000c101908 */
[----:B------:R1:W-:Y:S04]  /*02b0*/  STG.E desc[UR8][R6.64+-0x14], R5 ;  /* 0xffffec0506007986 */ /* 0x0003e8000c101908 */
[----:B--2---:R-:W2:Y:S04]  /*02c0*/  LDG.E R11, desc[UR8][R8.64+-0x14] ;  /* 0xffffec08080b7981 */ /* 0x004ea8000c1e1900 */
[----:B------:R-:W2:Y:S02]  /*02d0*/  LDG.E R12, desc[UR8][R2.64] ;  /* 0x00000008020c7981 */ /* 0x000ea4000c1e1900 */
[----:B--2---:R-:W-:-:S05]  /*02e0*/  IMAD.IADD R11, R11, 0x1, R12 ;  /* 0x000000010b0b7824 */ /* 0x004fca00078e020c */
[----:B------:R-:W-:Y:S04]  /*02f0*/  STG.E desc[UR8][R2.64], R11 ;  /* 0x0000000b02007986 */ /* 0x000fe8000c101908 */
[----:B------:R2:W-:Y:S04]  /*0300*/  STG.E desc[UR8][R6.64+-0x10], R11 ;  /* 0xfffff00b06007986 */ /* 0x0005e8000c101908 */
[----:B------:R-:W4:Y:S04]  /*0310*/  LDG.E R12, desc[UR8][R8.64+-0x10] ;  /* 0xfffff008080c7981 */ /* 0x000f28000c1e1900 */
[----:B---3--:R-:W4:Y:S02]  /*0320*/  LDG.E R13, desc[UR8][R2.64] ;  /* 0x00000008020d7981 */ /* 0x008f24000c1e1900 */
[----:B----4-:R-:W-:-:S05]  /*0330*/  IADD3 R13, PT, PT, R12, R13, RZ ;  /* 0x0000000d0c0d7210 */ /* 0x010fca0007ffe0ff */
        /* <DEDUP_REMOVED lines=45> */
[----:B------:R3:W-:Y:S04]  /*0610*/  STG.E desc[UR8][R2.64], R13 ;  /* 0x0000000d02007986 */ /* 0x0007e8000c101908 */
[----:B------:R3:W-:Y:S04]  /*0620*/  STG.E desc[UR8][R6.64+0x18], R13 ;  /* 0x0000180d06007986 */ /* 0x0007e8000c101908 */
[----:B-1----:R-:W4:Y:S04]  /*0630*/  LDG.E R5, desc[UR8][R8.64+0x18] ;  /* 0x0000180808057981 */ /* 0x002f28000c1e1900 */
[----:B------:R-:W4:Y:S01]  /*0640*/  LDG.E R12, desc[UR8][R2.64] ;  /* 0x00000008020c7981 */ /* 0x000f22000c1e1900 */
[----:B------:R-:W-:-:S02]  /*0650*/  VIADD R10, R10, 0x10 ;  /* 0x000000100a0a7836 */ /* 0x000fc40000000000 */
[----:B----4-:R-:W-:-:S05]  /*0660*/  IMAD.IADD R15, R5, 0x1, R12 ;  /* 0x00000001050f7824 */ /* 0x010fca00078e020c */
[----:B------:R3:W-:Y:S04]  /*0670*/  STG.E desc[UR8][R2.64], R15 ;  /* 0x0000000f02007986 */ /* 0x0007e8000c101908 */
[----:B------:R3:W-:Y:S04]  /*0680*/  STG.E desc[UR8][R6.64+0x1c], R15 ;  /* 0x00001c0f06007986 */ /* 0x0007e8000c101908 */
[----:B------:R1:W4:Y:S04]  /*0690*/  LDG.E R5, desc[UR8][R8.64+0x1c] ;  /* 0x00001c0808057981 */ /* 0x000328000c1e1900 */
[----:B------:R-:W4:Y:S01]  /*06a0*/  LDG.E R12, desc[UR8][R2.64] ;  /* 0x00000008020c7981 */ /* 0x000f22000c1e1900 */
[----:B------:R-:W-:-:S02]  /*06b0*/  ISETP.NE.AND P1, PT, R10, RZ, PT ;  /* 0x000000ff0a00720c */ /* 0x000fc40003f25270 */
[----:B--2---:R-:W-:Y:S02]  /*06c0*/  IADD3 R11, P2, PT, R6, 0x40, RZ ;  /* 0x00000040060b7810 */ /* 0x004fe40007f5e0ff */
[----:B-1----:R-:W-:-:S05]  /*06d0*/  IADD3 R8, P3, PT, R8, 0x40, RZ ;  /* 0x0000004008087810 */ /* 0x002fca0007f7e0ff */
[----:B------:R-:W-:Y:S01]  /*06e0*/  IMAD.X R9, RZ, RZ, R9, P3 ;  /* 0x000000ffff097224 */ /* 0x000fe200018e0609 */
[----:B----4-:R-:W-:Y:S02]  /*06f0*/  IADD3 R5, PT, PT, R5, R12, RZ ;  /* 0x0000000c05057210 */ /* 0x010fe40007ffe0ff */
[----:B------:R-:W-:-:S03]  /*0700*/  IADD3.X R12, PT, PT, RZ, R7, RZ, P2, !PT ;  /* 0x00000007ff0c7210 */ /* 0x000fc600017fe4ff */
[----:B------:R3:W-:Y:S01]  /*0710*/  STG.E desc[UR8][R2.64], R5 ;  /* 0x0000000502007986 */ /* 0x0007e2000c101908 */
[----:B------:R-:W-:Y:S05]  /*0720*/  @P1 BRA `(.L_x_9) ;  /* 0xfffffff8009c1947 */ /* 0x000fea000383ffff */
.L_x_8:
[----:B------:R-:W-:Y:S05]  /*0730*/  @!P0 EXIT ;  /* 0x000000000000894d */ /* 0x000fea0003800000 */
[----:B------:R-:W-:Y:S02]  /*0740*/  ISETP.GE.U32.AND P0, PT, R14, 0x8, PT ;  /* 0x000000080e00780c */ /* 0x000fe40003f06070 */
[----:B------:R-:W-:-:S04]  /*0750*/  LOP3.LUT R12, R4, 0x7, RZ, 0xc0, !PT ;  /* 0x00000007040c7812 */ /* 0x000fc800078ec0ff */
[----:B------:R-:W-:-:S07]  /*0760*/  ISETP.NE.AND P1, PT, R12, RZ, PT ;  /* 0x000000ff0c00720c */ /* 0x000fce0003f25270 */
[----:B------:R-:W-:Y:S06]  /*0770*/  @!P0 BRA `(.L_x_10) ;  /* 0x0000000000b48947 */ /* 0x000fec0003800000 */
[----:B---3--:R-:W1:Y:S08]  /*0780*/  LDC.64 R6, c[0x0][0x390] ;  /* 0x0000e400ff067b82 */ /* 0x008e700000000a00 */
[----:B------:R-:W2:Y:S01]  /*0790*/  LDC.64 R8, c[0x0][0x380] ;  /* 0x0000e000ff087b82 */ /* 0x000ea20000000a00 */
[----:B-1----:R-:W-:-:S05]  /*07a0*/  IMAD.WIDE.U32 R6, R0, 0x4, R6 ;  /* 0x0000000400067825 */ /* 0x002fca00078e0006 */
[----:B------:R1:W-:Y:S01]  /*07b0*/  STG.E desc[UR8][R6.64], R5 ;  /* 0x0000000506007986 */ /* 0x0003e2000c101908 */
[----:B--2---:R-:W-:-:S03]  /*07c0*/  IMAD.WIDE.U32 R8, R0, 0x4, R8 ;  /* 0x0000000400087825 */ /* 0x004fc600078e0008 */
[----:B------:R-:W2:Y:S04]  /*07d0*/  LDG.E R11, desc[UR8][R2.64] ;  /* 0x00000008020b7981 */ /* 0x000ea8000c1e1900 */
[----:B------:R-:W2:Y:S02]  /*07e0*/  LDG.E R10, desc[UR8][R8.64] ;  /* 0x00000008080a7981 */ /* 0x000ea4000c1e1900 */
[----:B--2---:R-:W-:-:S05]  /*07f0*/  IADD3 R11, PT, PT, R10, R11, RZ ;  /* 0x0000000b0a0b7210 */ /* 0x004fca0007ffe0ff */
[----:B------:R-:W-:Y:S04]  /*0800*/  STG.E desc[UR8][R2.64], R11 ;  /* 0x0000000b02007986 */ /* 0x000fe8000c101908 */
[----:B------:R2:W-:Y:S04]  /*0810*/  STG.E desc[UR8][R6.64+0x4], R11 ;  /* 0x0000040b06007986 */ /* 0x0005e8000c101908 */
[----:B------:R-:W3:Y:S04]  /*0820*/  LDG.E R10, desc[UR8][R8.64+0x4] ;  /* 0x00000408080a7981 */ /* 0x000ee8000c1e1900 */
[----:B------:R-:W3:Y:S02]  /*0830*/  LDG.E R13, desc[UR8][R2.64] ;  /* 0x00000008020d7981 */ /* 0x000ee4000c1e1900 */
[----:B---3--:R-:W-:-:S05]  /*0840*/  IMAD.IADD R13, R10, 0x1, R13 ;  /* 0x000000010a0d7824 */ /* 0x008fca00078e020d */
[----:B------:R-:W-:Y:S04]  /*0850*/  STG.E desc[UR8][R2.64], R13 ;  /* 0x0000000d02007986 */ /* 0x000fe8000c101908 */
[----:B------:R3:W-:Y:S04]  /*0860*/  STG.E desc[UR8][R6.64+0x8], R13 ;  /* 0x0000080d06007986 */ /* 0x0007e8000c101908 */
[----:B-1----:R-:W4:Y:S04]  /*0870*/  LDG.E R5, desc[UR8][R8.64+0x8] ;  /* 0x0000080808057981 */ /* 0x002f28000c1e1900 */
[----:B------:R-:W4:Y:S02]  /*0880*/  LDG.E R10, desc[UR8][R2.64] ;  /* 0x00000008020a7981 */ /* 0x000f24000c1e1900 */
[----:B----4-:R-:W-:-:S05]  /*0890*/  IADD3 R5, PT, PT, R5, R10, RZ ;  /* 0x0000000a05057210 */ /* 0x010fca0007ffe0ff */
[----:B------:R-:W-:Y:S04]  /*08a0*/  STG.E desc[UR8][R2.64], R5 ;  /* 0x0000000502007986 */ /* 0x000fe8000c101908 */
[----:B------:R1:W-:Y:S04]  /*08b0*/  STG.E desc[UR8][R6.64+0xc], R5 ;  /* 0x00000c0506007986 */ /* 0x0003e8000c101908 */
[----:B------:R-:W4:Y:S04]  /*08c0*/  LDG.E R10, desc[UR8][R8.64+0xc] ;  /* 0x00000c08080a7981 */ /* 0x000f28000c1e1900 */
[----:B--2---:R-:W4:Y:S02]  /*08d0*/  LDG.E R11, desc[UR8][R2.64] ;  /* 0x00000008020b7981 */ /* 0x004f24000c1e1900 */
[----:B----4-:R-:W-:-:S05]  /*08e0*/  IMAD.IADD R11, R10, 0x1, R11 ;  /* 0x000000010a0b7824 */ /* 0x010fca00078e020b */
[----:B------:R-:W-:Y:S04]  /*08f0*/  STG.E desc[UR8][R2.64], R11 ;  /* 0x0000000b02007986 */ /* 0x000fe8000c101908 */
[----:B------:R2:W-:Y:S04]  /*0900*/  STG.E desc[UR8][R6.64+0x10], R11 ;  /* 0x0000100b06007986 */ /* 0x0005e8000c101908 */
[----:B------:R-:W4:Y:S04]  /*0910*/  LDG.E R10, desc[UR8][R8.64+0x10] ;  /* 0x00001008080a7981 */ /* 0x000f28000c1e1900 */
[----:B---3--:R-:W4:Y:S02]  /*0920*/  LDG.E R13, desc[UR8][R2.64] ;  /* 0x00000008020d7981 */ /* 0x008f24000c1e1900 */
[----:B----4-:R-:W-:-:S05]  /*0930*/  IADD3 R13, PT, PT, R10, R13, RZ ;  /* 0x0000000d0a0d7210 */ /* 0x010fca0007ffe0ff */
[----:B------:R4:W-:Y:S04]  /*0940*/  STG.E desc[UR8][R2.64], R13 ;  /* 0x0000000d02007986 */ /* 0x0009e8000c101908 */
[----:B------:R4:W-:Y:S04]  /*0950*/  STG.E desc[UR8][R6.64+0x14], R13 ;  /* 0x0000140d06007986 */ /* 0x0009e8000c101908 */
[----:B-1----:R-:W3:Y:S04]  /*0960*/  LDG.E R5, desc[UR8][R8.64+0x14] ;  /* 0x0000140808057981 */ /* 0x002ee8000c1e1900 */
[----:B------:R-:W3:Y:S02]  /*0970*/  LDG.E R10, desc[UR8][R2.64] ;  /* 0x00000008020a7981 */ /* 0x000ee4000c1e1900 */
[----:B---3--:R-:W-:-:S05]  /*0980*/  IMAD.IADD R15, R5, 0x1, R10 ;  /* 0x00000001050f7824 */ /* 0x008fca00078e020a */
[----:B------:R4:W-:Y:S04]  /*0990*/  STG.E desc[UR8][R2.64], R15 ;  /* 0x0000000f02007986 */ /* 0x0009e8000c101908 */
[----:B------:R4:W-:Y:S04]  /*09a0*/  STG.E desc[UR8][R6.64+0x18], R15 ;  /* 0x0000180f06007986 */ /* 0x0009e8000c101908 */
[----:B------:R-:W2:Y:S04]  /*09b0*/  LDG.E R5, desc[UR8][R8.64+0x18] ;  /* 0x0000180808057981 */ /* 0x000ea8000c1e1900 */
[----:B------:R-:W2:Y:S02]  /*09c0*/  LDG.E R10, desc[UR8][R2.64] ;  /* 0x00000008020a7981 */ /* 0x000ea4000c1e1900 */
[----:B--2---:R-:W-:-:S05]  /*09d0*/  IADD3 R11, PT, PT, R5, R10, RZ ;  /* 0x0000000a050b7210 */ /* 0x004fca0007ffe0ff */
[----:B------:R4:W-:Y:S04]  /*09e0*/  STG.E desc[UR8][R2.64], R11 ;  /* 0x0000000b02007986 */ /* 0x0009e8000c101908 */
[----:B------:R4:W-:Y:S04]  /*09f0*/  STG.E desc[UR8][R6.64+0x1c], R11 ;  /* 0x00001c0b06007986 */ /* 0x0009e8000c101908 */
[----:B------:R-:W2:Y:S04]  /*0a00*/  LDG.E R5, desc[UR8][R8.64+0x1c] ;  /* 0x00001c0808057981 */ /* 0x000ea8000c1e1900 */
[----:B------:R-:W2:Y:S01]  /*0a10*/  LDG.E R10, desc[UR8][R2.64] ;  /* 0x00000008020a7981 */ /* 0x000ea2000c1e1900 */
[----:B------:R-:W-:Y:S01]  /*0a20*/  IADD3 R0, PT, PT, R0, 0x8, RZ ;  /* 0x0000000800007810 */ /* 0x000fe20007ffe0ff */
[----:B--2---:R-:W-:-:S05]  /*0a30*/  IMAD.IADD R5, R5, 0x1, R10 ;  /* 0x0000000105057824 */ /* 0x004fca00078e020a */
[----:B------:R4:W-:Y:S02]  /*0a40*/  STG.E desc[UR8][R2.64], R5 ;  /* 0x0000000502007986 */ /* 0x0009e4000c101908 */
.L_x_10:
[----:B------:R-:W-:Y:S05]  /*0a50*/  @!P1 EXIT ;  /* 0x000000000000994d */ /* 0x000fea0003800000 */
[----:B------:R-:W-:Y:S02]  /*0a60*/  ISETP.GE.U32.AND P0, PT, R12, 0x4, PT ;  /* 0x000000040c00780c */ /* 0x000fe40003f06070 */
[----:B------:R-:W-:-:S04]  /*0a70*/  LOP3.LUT R4, R4, 0x3, RZ, 0xc0, !PT ;  /* 0x0000000304047812 */ /* 0x000fc800078ec0ff */
[----:B------:R-:W-:-:S07]  /*0a80*/  ISETP.NE.AND P1, PT, R4, RZ, PT ;  /* 0x000000ff0400720c */ /* 0x000fce0003f25270 */
[----:B------:R-:W-:Y:S06]  /*0a90*/  @!P0 BRA `(.L_x_11) ;  /* 0x0000000000648947 */ /* 0x000fec0003800000 */
[----:B---34-:R-:W1:Y:S08]  /*0aa0*/  LDC.64 R6, c[0x0][0x390] ;  /* 0x0000e400ff067b82 */ /* 0x018e700000000a00 */
[----:B------:R-:W2:Y:S01]  /*0ab0*/  LDC.64 R8, c[0x0][0x380] ;  /* 0x0000e000ff087b82 */ /* 0x000ea20000000a00 */
[----:B-1----:R-:W-:-:S05]  /*0ac0*/  IMAD.WIDE.U32 R6, R0, 0x4, R6 ;  /* 0x0000000400067825 */ /* 0x002fca00078e0006 */
[----:B------:R1:W-:Y:S01]  /*0ad0*/  STG.E desc[UR8][R6.64], R5 ;  /* 0x0000000506007986 */ /* 0x0003e2000c101908 */
[----:B--2---:R-:W-:-:S03]  /*0ae0*/  IMAD.WIDE.U32 R8, R0, 0x4, R8 ;  /* 0x0000000400087825 */ /* 0x004fc600078e0008 */
[----:B------:R-:W2:Y:S04]  /*0af0*/  LDG.E R11, desc[UR8][R2.64] ;  /* 0x00000008020b7981 */ /* 0x000ea8000c1e1900 */
[----:B------:R-:W2:Y:S02]  /*0b00*/  LDG.E R10, desc[UR8][R8.64] ;  /* 0x00000008080a7981 */ /* 0x000ea4000c1e1900 */
[----:B--2---:R-:W-:-:S05]  /*0b10*/  IMAD.IADD R11, R10, 0x1, R11 ;  /* 0x000000010a0b7824 */ /* 0x004fca00078e020b */
[----:B------:R2:W-:Y:S04]  /*0b20*/  STG.E desc[UR8][R2.64], R11 ;  /* 0x0000000b02007986 */ /* 0x0005e8000c101908 */
[----:B------:R2:W-:Y:S04]  /*0b30*/  STG.E desc[UR8][R6.64+0x4], R11 ;  /* 0x0000040b06007986 */ /* 0x0005e8000c101908 */
[----:B------:R-:W3:Y:S04]  /*0b40*/  LDG.E R10, desc[UR8][R8.64+0x4] ;  /* 0x00000408080a7981 */ /* 0x000ee8000c1e1900 */
[----:B------:R-:W3:Y:S02]  /*0b50*/  LDG.E R13, desc[UR8][R2.64] ;  /* 0x00000008020d7981 */ /* 0x000ee4000c1e1900 */
[----:B---3--:R-:W-:-:S05]  /*0b60*/  IADD3 R13, PT, PT, R10, R13, RZ ;  /* 0x0000000d0a0d7210 */ /* 0x008fca0007ffe0ff */
[----:B------:R2:W-:Y:S04]  /*0b70*/  STG.E desc[UR8][R2.64], R13 ;  /* 0x0000000d02007986 */ /* 0x0005e8000c101908 */
[----:B------:R2:W-:Y:S04]  /*0b80*/  STG.E desc[UR8][R6.64+0x8], R13 ;  /* 0x0000080d06007986 */ /* 0x0005e8000c101908 */
[----:B-1----:R-:W3:Y:S04]  /*0b90*/  LDG.E R5, desc[UR8][R8.64+0x8] ;  /* 0x0000080808057981 */ /* 0x002ee8000c1e1900 */
[----:B------:R-:W3:Y:S02]  /*0ba0*/  LDG.E R10, desc[UR8][R2.64] ;  /* 0x00000008020a7981 */ /* 0x000ee4000c1e1900 */
[----:B---3--:R-:W-:-:S05]  /*0bb0*/  IMAD.IADD R15, R5, 0x1, R10 ;  /* 0x00000001050f7824 */ /* 0x008fca00078e020a */
[----:B------:R2:W-:Y:S04]  /*0bc0*/  STG.E desc[UR8][R2.64], R15 ;  /* 0x0000000f02007986 */ /* 0x0005e8000c101908 */
[----:B------:R2:W-:Y:S04]  /*0bd0*/  STG.E desc[UR8][R6.64+0xc], R15 ;  /* 0x00000c0f06007986 */ /* 0x0005e8000c101908 */
[----:B------:R-:W3:Y:S04]  /*0be0*/  LDG.E R5, desc[UR8][R8.64+0xc] ;  /* 0x00000c0808057981 */ /* 0x000ee8000c1e1900 */
[----:B------:R-:W3:Y:S01]  /*0bf0*/  LDG.E R10, desc[UR8][R2.64] ;  /* 0x00000008020a7981 */ /* 0x000ee2000c1e1900 */
[----:B------:R-:W-:Y:S01]  /*0c00*/  VIADD R0, R0, 0x4 ;  /* 0x0000000400007836 */ /* 0x000fe20000000000 */
[----:B---3--:R-:W-:-:S05]  /*0c10*/  IADD3 R5, PT, PT, R5, R10, RZ ;  /* 0x0000000a05057210 */ /* 0x008fca0007ffe0ff */
[----:B------:R2:W-:Y:S02]  /*0c20*/  STG.E desc[UR8][R2.64], R5 ;  /* 0x0000000502007986 */ /* 0x0005e4000c101908 */
.L_x_11:
[----:B------:R-:W-:Y:S05]  /*0c30*/  @!P1 EXIT ;  /* 0x000000000000994d */ /* 0x000fea0003800000 */
[----:B--234-:R-:W1:Y:S01]  /*0c40*/  LDC.64 R6, c[0x0][0x380] ;  /* 0x0000e000ff067b82 */ /* 0x01ce620000000a00 */
[----:B------:R-:W-:-:S07]  /*0c50*/  IADD3 R4, PT, PT, -R4, RZ, RZ ;  /* 0x000000ff04047210 */ /* 0x000fce0007ffe1ff */
[----:B------:R-:W2:Y:S01]  /*0c60*/  LDC.64 R8, c[0x0][0x390] ;  /* 0x0000e400ff087b82 */ /* 0x000ea20000000a00 */
[----:B-1----:R-:W-:-:S04]  /*0c70*/  IMAD.WIDE.U32 R6, R0, 0x4, R6 ;  /* 0x0000000400067825 */ /* 0x002fc800078e0006 */
[----:B------:R-:W-:Y:S01]  /*0c80*/  IMAD.MOV.U32 R15, RZ, RZ, R7 ;  /* 0x000000ffff0f7224 */ /* 0x000fe200078e0007 */
[----:B------:R-:W-:Y:S01]  /*0c90*/  MOV R12, R6 ;  /* 0x00000006000c7202 */ /* 0x000fe20000000f00 */
[----:B--2---:R-:W-:-:S04]  /*0ca0*/  IMAD.WIDE.U32 R8, R0, 0x4, R8 ;  /* 0x0000000400087825 */ /* 0x004fc800078e0008 */
[----:B------:R-:W-:Y:S01]  /*0cb0*/  IMAD.MOV.U32 R13, RZ, RZ, R9 ;  /* 0x000000ffff0d7224 */ /* 0x000fe200078e0009 */
[----:B------:R-:W-:-:S07]  /*0cc0*/  MOV R10, R8 ;  /* 0x00000008000a7202 */ /* 0x000fce0000000f00 */
.L_x_12:
[----:B------:R-:W-:Y:S01]  /*0cd0*/  IMAD.MOV.U32 R6, RZ, RZ, R10 ;  /* 0x000000ffff067224 */ /* 0x000fe200078e000a */
[----:B------:R-:W-:Y:S01]  /*0ce0*/  MOV R7, R13 ;  /* 0x0000000d00077202 */ /* 0x000fe20000000f00 */
[----:B------:R-:W-:Y:S01]  /*0cf0*/  IMAD.MOV.U32 R8, RZ, RZ, R12 ;  /* 0x000000ffff087224 */ /* 0x000fe200078e000c */
[----:B------:R-:W-:-:S03]  /*0d00*/  MOV R9, R15 ;  /* 0x0000000f00097202 */ /* 0x000fc60000000f00 */
[----:B-1----:R1:W-:Y:S04]  /*0d10*/  STG.E desc[UR8][R6.64], R5 ;  /* 0x0000000506007986 */ /* 0x0023e8000c101908 */
[----:B------:R-:W1:Y:S04]  /*0d20*/  LDG.E R0, desc[UR8][R8.64] ;  /* 0x0000000808007981 */ /* 0x000e68000c1e1900 */
[----:B------:R-:W1:Y:S01]  /*0d30*/  LDG.E R11, desc[UR8][R2.64] ;  /* 0x00000008020b7981 */ /* 0x000e62000c1e1900 */
[----:B------:R-:W-:Y:S02]  /*0d40*/  IADD3 R4, PT, PT, R4, 0x1, RZ ;  /* 0x0000000104047810 */ /* 0x000fe40007ffe0ff */
[----:B------:R-:W-:-:S02]  /*0d50*/  IADD3 R10, P2, PT, R10, 0x4, RZ ;  /* 0x000000040a0a7810 */ /* 0x000fc40007f5e0ff */
[----:B------:R-:W-:Y:S02]  /*0d60*/  ISETP.NE.AND P0, PT, R4, RZ, PT ;  /* 0x000000ff0400720c */ /* 0x000fe40003f05270 */
[----:B------:R-:W-:Y:S01]  /*0d70*/  IADD3 R12, P1, PT, R12, 0x4, RZ ;  /* 0x000000040c0c7810 */ /* 0x000fe20007f3e0ff */
[----:B------:R-:W-:-:S03]  /*0d80*/  IMAD.X R13, RZ, RZ, R13, P2 ;  /* 0x000000ffff0d7224 */ /* 0x000fc600010e060d */
[----:B------:R-:W-:Y:S01]  /*0d90*/  IADD3.X R15, PT, PT, RZ, R15, RZ, P1, !PT ;  /* 0x0000000fff0f7210 */ /* 0x000fe20000ffe4ff */
[----:B-1----:R-:W-:-:S05]  /*0da0*/  IMAD.IADD R5, R0, 0x1, R11 ;  /* 0x0000000100057824 */ /* 0x002fca00078e020b */
[----:B------:R1:W-:Y:S01]  /*0db0*/  STG.E desc[UR8][R2.64], R5 ;  /* 0x0000000502007986 */ /* 0x0003e2000c101908 */
[----:B------:R-:W-:Y:S05]  /*0dc0*/  @P0 BRA `(.L_x_12) ;  /* 0xfffffffc00c00947 */ /* 0x000fea000383ffff */
[----:B------:R-:W-:Y:S05]  /*0dd0*/  EXIT ;  /* 0x000000000000794d */ /* 0x000fea0003800000 */
.L_x_13:
        /* <DEDUP_REMOVED lines=10> */
.L_x_17:


//--------------------- .text._Z16build_tree_utilsPiS_S_S_S_S_S_S_ --------------------------
	.section	.text._Z16build_tree_utilsPiS_S_S_S_S_S_S_,"ax",@progbits
	.align	128
        .global         _Z16build_tree_utilsPiS_S_S_S_S_S_S_
        .type           _Z16build_tree_utilsPiS_S_S_S_S_S_S_,@function
        .size           _Z16build_tree_utilsPiS_S_S_S_S_S_S_,(.L_x_18 - _Z16build_tree_utilsPiS_S_S_S_S_S_S_)
        .other          _Z16build_tree_utilsPiS_S_S_S_S_S_S_,@"STO_CUDA_ENTRY STV_DEFAULT"
_Z16build_tree_utilsPiS_S_S_S_S_S_S_:
.text._Z16build_tree_utilsPiS_S_S_S_S_S_S_:
[----:B------:R-:W-:Y:S08]  /*0000*/  LDC R1, c[0x0][0x37c] ;  /* 0x0000df00ff017b82 */ /* 0x000ff00000000800 */
[----:B------:R-:W0:Y:S01]  /*0010*/  LDC.64 R4, c[0x0][0x380] ;  /* 0x0000e000ff047b82 */ /* 0x000e220000000a00 */
[----:B------:R-:W0:Y:S07]  /*0020*/  LDCU.64 UR4, c[0x0][0x358] ;  /* 0x00006b00ff0477ac */ /* 0x000e2e0008000a00 */
[----:B------:R-:W1:Y:S08]  /*0030*/  LDC.64 R2, c[0x0][0x390] ;  /* 0x0000e400ff027b82 */ /* 0x000e700000000a00 */
[----:B------:R-:W2:Y:S01]  /*0040*/  LDC.64 R6, c[0x0][0x388] ;  /* 0x0000e200ff067b82 */ /* 0x000ea20000000a00 */
[----:B0-----:R-:W2:Y:S04]  /*0050*/  LDG.E R9, desc[UR4][R4.64] ;  /* 0x0000000404097981 */ /* 0x001ea8000c1e1900 */
[----:B-1----:R-:W3:Y:S01]  /*0060*/  LDG.E R15, desc[UR4][R2.64] ;  /* 0x00000004020f7981 */ /* 0x002ee2000c1e1900 */
[----:B--2---:R-:W-:-:S02]  /*0070*/  IMAD.WIDE R6, R9, 0x4, R6 ;  /* 0x0000000409067825 */ /* 0x004fc400078e0206 */
[----:B------:R-:W0:Y:S03]  /*0080*/  LDC.64 R8, c[0x0][0x3a0] ;  /* 0x0000e800ff087b82 */ /* 0x000e260000000a00 */
[----:B---3--:R-:W-:Y:S04]  /*0090*/  STG.E desc[UR4][R6.64], R15 ;  /* 0x0000000f06007986 */ /* 0x008fe8000c101904 */
[----:B------:R-:W0:Y:S02]  /*00a0*/  LDG.E R11, desc[UR4][R4.64] ;  /* 0x00000004040b7981 */ /* 0x000e24000c1e1900 */
[----:B0-----:R-:W-:-:S05]  /*00b0*/  IMAD.WIDE R8, R11, 0x4, R8 ;  /* 0x000000040b087825 */ /* 0x001fca00078e0208 */
[----:B------:R-:W2:Y:S01]  /*00c0*/  LDG.E R0, desc[UR4][R8.64+-0x4] ;  /* 0xfffffc0408007981 */ /* 0x000ea2000c1e1900 */
[----:B------:R-:W0:Y:S08]  /*00d0*/  LDC.64 R10, c[0x0][0x398] ;  /* 0x0000e600ff0a7b82 */ /* 0x000e300000000a00 */
[----:B------:R-:W1:Y:S01]  /*00e0*/  LDC.64 R12, c[0x0][0x3b8] ;  /* 0x0000ee00ff0c7b82 */ /* 0x000e620000000a00 */
[----:B--2---:R-:W-:-:S05]  /*00f0*/  IADD3 R17, PT, PT, R15, R0, RZ ;  /* 0x000000000f117210 */ /* 0x004fca0007ffe0ff */
[----:B------:R-:W-:Y:S04]  /*0100*/  STG.E desc[UR4][R8.64], R17 ;  /* 0x0000001108007986 */ /* 0x000fe8000c101904 */
[----:B------:R-:W2:Y:S02]  /*0110*/  LDG.E R0, desc[UR4][R4.64] ;  /* 0x0000000404007981 */ /* 0x000ea4000c1e1900 */
[----:B--2---:R-:W-:-:S05]  /*0120*/  IADD3 R19, PT, PT, R0, 0x1, RZ ;  /* 0x0000000100137810 */ /* 0x004fca0007ffe0ff */
[----:B------:R-:W-:Y:S04]  /*0130*/  STG.E desc[UR4][R4.64], R19 ;  /* 0x0000001304007986 */ /* 0x000fe8000c101904 */
[----:B------:R-:W-:Y:S04]  /*0140*/  STG.E desc[UR4][R2.64], RZ ;  /* 0x000000ff02007986 */ /* 0x000fe8000c101904 */
[----:B0-----:R-:W-:Y:S04]  /*0150*/  STG.E desc[UR4][R10.64], RZ ;  /* 0x000000ff0a007986 */ /* 0x001fe8000c101904 */
[----:B-1----:R-:W-:Y:S01]  /*0160*/  STG.E desc[UR4][R12.64], RZ ;  /* 0x000000ff0c007986 */ /* 0x002fe2000c101904 */
[----:B------:R-:W-:Y:S05]  /*0170*/  EXIT ;  /* 0x000000000000794d */ /* 0x000fea0003800000 */
.L_x_14:
        /* <DEDUP_REMOVED lines=16> */
.L_x_18:


//--------------------- .nv.shared.reserved.0     --------------------------
	.section	.nv.shared.reserved.0,"aw",@nobits
	.weak		__nv_reservedSMEM_offset_0_alias
	.size		__nv_reservedSMEM_offset_0_alias, 0, 64
	.other		__nv_reservedSMEM_offset_0_alias,@"STO_CUDA_RESERVED_SHARED STV_DEFAULT"
__nv_reservedSMEM_offset_0_alias:
	.zero		0
	.zero		64


//--------------------- .nv.constant0._Z24build_tree_set_leafs_idxPiS_S_PbS_S_i --------------------------
	.section	.nv.constant0._Z24build_tree_set_leafs_idxPiS_S_PbS_S_i,"a",@progbits
	.sectionflags	@""
	.align	4
.nv.constant0._Z24build_tree_set_leafs_idxPiS_S_PbS_S_i:
	.zero		948


//--------------------- .nv.constant0._Z24build_tree_max_leaf_sizePiS_S_PbS_S_S_i --------------------------
	.section	.nv.constant0._Z24build_tree_max_leaf_sizePiS_S_PbS_S_S_i,"a",@progbits
	.sectionflags	@""
	.align	4
.nv.constant0._Z24build_tree_max_leaf_sizePiS_S_PbS_S_S_i:
	.zero		956


//--------------------- .nv.constant0._Z14build_tree_fixPiS_S_i --------------------------
	.section	.nv.constant0._Z14build_tree_fixPiS_S_i,"a",@progbits
	.sectionflags	@""
	.align	4
.nv.constant0._Z14build_tree_fixPiS_S_i:
	.zero		924


//--------------------- .nv.constant0._Z16build_tree_utilsPiS_S_S_S_S_S_S_ --------------------------
	.section	.nv.constant0._Z16build_tree_utilsPiS_S_S_S_S_S_S_,"a",@progbits
	.sectionflags	@""
	.align	4
.nv.constant0._Z16build_tree_utilsPiS_S_S_S_S_S_S_:
	.zero		960


//--------------------- SYMBOLS --------------------------

	.type		.nv.reservedSmem.offset0,@object
	.size		.nv.reservedSmem.offset0,0x4
